	.target	sm_100a

	.elftype	@"ET_EXEC"


//--------------------- .note.nv.tkinfo           --------------------------
	.section	.note.nv.tkinfo,"",@"SHT_NOTE"
	.sectionflags	@"SHF_NOTE_NV_TKINFO"
	.tkinfo
        /*0018*/ 	.word	0x00000002
        /*0030*/ 	.string	""
        /*0030*/ 	.string	"ptxas"
        /*0030*/ 	.string	"Cuda compilation tools, release 13.0, V13.0.88"
        /*0030*/ 	.string	"Build cuda_13.0.r13.0/compiler.36424714_0"
        /*0030*/ 	.string	"-arch sm_100a -m 64 "



//--------------------- .note.nv.cuinfo           --------------------------
	.section	.note.nv.cuinfo,"",@"SHT_NOTE"
	.sectionflags	@"SHF_NOTE_NV_CUINFO"
        /*0018*/ 	.short	0x0002
        /*001a*/ 	.short	0x0064
        /*001c*/ 	.short	0x0082
	.zero		2


//--------------------- .nv.info                  --------------------------
	.section	.nv.info,"",@"SHT_CUDA_INFO"
	.align	4


	//----- nvinfo : EIATTR_REGCOUNT
	.align		4
        /*0000*/ 	.byte	0x04, 0x2f
        /*0002*/ 	.short	(.L_12 - .L_11)
	.align		4
.L_11:
        /*0004*/ 	.word	index@(_ZN7cutlass13device_kernelIN5flash11enable_sm90INS1_16FlashAttnFwdSm90INS1_25CollectiveMainloopFwdSm90ILi2EN4cute5tupleIJNS5_1CILi1EEES8_S8_EEENS6_IJNS7_ILi192EEENS7_ILi144EEENS7_ILi96EEEEEELi96ENS_10bfloat16_tEfNS_4arch4Sm90ELb1ELb0ELb1ELb1ELb0ELb1ELb0ELb0ELb1ELb1ELb0ELb0EEENS1_21CollectiveEpilogueFwdINS6_IJSA_SC_SB_EEES9_SE_SG_Li384ELb1ELb1ELb0ELb0EEENS1_36VarlenDynamicPersistentTileSchedulerILi192ELi144ELi384ELi128ELb0ELb1ELb1ELb1ELb1ELb1EEEEEEEEEvNT_6ParamsE)
        /*0008*/ 	.word	0x00000004


	//----- nvinfo : EIATTR_FRAME_SIZE
	.align		4
.L_12:
        /*000c*/ 	.byte	0x04, 0x11
        /*000e*/ 	.short	(.L_14 - .L_13)
	.align		4
.L_13:
        /*0010*/ 	.word	index@(_ZN7cutlass13device_kernelIN5flash11enable_sm90INS1_16FlashAttnFwdSm90INS1_25CollectiveMainloopFwdSm90ILi2EN4cute5tupleIJNS5_1CILi1EEES8_S8_EEENS6_IJNS7_ILi192EEENS7_ILi144EEENS7_ILi96EEEEEELi96ENS_10bfloat16_tEfNS_4arch4Sm90ELb1ELb0ELb1ELb1ELb0ELb1ELb0ELb0ELb1ELb1ELb0ELb0EEENS1_21CollectiveEpilogueFwdINS6_IJSA_SC_SB_EEES9_SE_SG_Li384ELb1ELb1ELb0ELb0EEENS1_36VarlenDynamicPersistentTileSchedulerILi192ELi144ELi384ELi128ELb0ELb1ELb1ELb1ELb1ELb1EEEEEEEEEvNT_6ParamsE)
        /*0014*/ 	.word	0x00000000


	//----- nvinfo : EIATTR_REGCOUNT
	.align		4
.L_14:
        /*0018*/ 	.byte	0x04, 0x2f
        /*001a*/ 	.short	(.L_16 - .L_15)
	.align		4
.L_15:
        /*001c*/ 	.word	index@(_ZN7cutlass13device_kernelIN5flash11enable_sm90INS1_16FlashAttnFwdSm90INS1_25CollectiveMainloopFwdSm90ILi2EN4cute5tupleIJNS5_1CILi1EEES8_S8_EEENS6_IJNS7_ILi192EEENS7_ILi144EEENS7_ILi96EEEEEELi96ENS_10bfloat16_tEfNS_4arch4Sm90ELb1ELb0ELb1ELb1ELb0ELb0ELb0ELb0ELb1ELb1ELb0ELb0EEENS1_21CollectiveEpilogueFwdINS6_IJSA_SC_SB_EEES9_SE_SG_Li384ELb1ELb1ELb0ELb0EEENS1_36VarlenDynamicPersistentTileSchedulerILi192ELi144ELi384ELi128ELb0ELb1ELb1ELb1ELb1ELb1EEEEEEEEEvNT_6ParamsE)
        /*0020*/ 	.word	0x00000004


	//----- nvinfo : EIATTR_FRAME_SIZE
	.align		4
.L_16:
        /*0024*/ 	.byte	0x04, 0x11
        /*0026*/ 	.short	(.L_18 - .L_17)
	.align		4
.L_17:
        /*0028*/ 	.word	index@(_ZN7cutlass13device_kernelIN5flash11enable_sm90INS1_16FlashAttnFwdSm90INS1_25CollectiveMainloopFwdSm90ILi2EN4cute5tupleIJNS5_1CILi1EEES8_S8_EEENS6_IJNS7_ILi192EEENS7_ILi144EEENS7_ILi96EEEEEELi96ENS_10bfloat16_tEfNS_4arch4Sm90ELb1ELb0ELb1ELb1ELb0ELb0ELb0ELb0ELb1ELb1ELb0ELb0EEENS1_21CollectiveEpilogueFwdINS6_IJSA_SC_SB_EEES9_SE_SG_Li384ELb1ELb1ELb0ELb0EEENS1_36VarlenDynamicPersistentTileSchedulerILi192ELi144ELi384ELi128ELb0ELb1ELb1ELb1ELb1ELb1EEEEEEEEEvNT_6ParamsE)
        /*002c*/ 	.word	0x00000000


	//----- nvinfo : EIATTR_REGCOUNT
	.align		4
.L_18:
        /*0030*/ 	.byte	0x04, 0x2f
        /*0032*/ 	.short	(.L_20 - .L_19)
	.align		4
.L_19:
        /*0034*/ 	.word	index@(_ZN7cutlass13device_kernelIN5flash11enable_sm90INS1_16FlashAttnFwdSm90INS1_25CollectiveMainloopFwdSm90ILi2EN4cute5tupleIJNS5_1CILi1EEES8_S8_EEENS6_IJNS7_ILi192EEENS7_ILi144EEENS7_ILi96EEEEEELi96ENS_10bfloat16_tEfNS_4arch4Sm90ELb1ELb0ELb1ELb0ELb0ELb0ELb0ELb0ELb1ELb1ELb0ELb0EEENS1_21CollectiveEpilogueFwdINS6_IJSA_SC_SB_EEES9_SE_SG_Li384ELb0ELb1ELb0ELb0EEENS1_30DynamicPersistentTileSchedulerILi384ELi128ELb0ELb1ELb1EEEEEEEEEvNT_6ParamsE)
        /*0038*/ 	.word	0x00000004


	//----- nvinfo : EIATTR_FRAME_SIZE
	.align		4
.L_20:
        /*003c*/ 	.byte	0x04, 0x11
        /*003e*/ 	.short	(.L_22 - .L_21)
	.align		4
.L_21:
        /*0040*/ 	.word	index@(_ZN7cutlass13device_kernelIN5flash11enable_sm90INS1_16FlashAttnFwdSm90INS1_25CollectiveMainloopFwdSm90ILi2EN4cute5tupleIJNS5_1CILi1EEES8_S8_EEENS6_IJNS7_ILi192EEENS7_ILi144EEENS7_ILi96EEEEEELi96ENS_10bfloat16_tEfNS_4arch4Sm90ELb1ELb0ELb1ELb0ELb0ELb0ELb0ELb0ELb1ELb1ELb0ELb0EEENS1_21CollectiveEpilogueFwdINS6_IJSA_SC_SB_EEES9_SE_SG_Li384ELb0ELb1ELb0ELb0EEENS1_30DynamicPersistentTileSchedulerILi384ELi128ELb0ELb1ELb1EEEEEEEEEvNT_6ParamsE)
        /*0044*/ 	.word	0x00000000


	//----- nvinfo : EIATTR_REGCOUNT
	.align		4
.L_22:
        /*0048*/ 	.byte	0x04, 0x2f
        /*004a*/ 	.short	(.L_24 - .L_23)
	.align		4
.L_23:
        /*004c*/ 	.word	index@(_ZN7cutlass13device_kernelIN5flash11enable_sm90INS1_16FlashAttnFwdSm90INS1_25CollectiveMainloopFwdSm90ILi2EN4cute5tupleIJNS5_1CILi1EEES8_S8_EEENS6_IJNS7_ILi192EEENS7_ILi128EEENS7_ILi96EEEEEELi96ENS_10bfloat16_tEfNS_4arch4Sm90ELb0ELb1ELb1ELb1ELb0ELb1ELb0ELb0ELb1ELb1ELb0ELb0EEENS1_21CollectiveEpilogueFwdINS6_IJSA_SC_SB_EEES9_SE_SG_Li384ELb1ELb1ELb0ELb0EEENS1_36VarlenDynamicPersistentTileSchedulerILi192ELi128ELi384ELi128ELb0ELb1ELb1ELb1ELb0ELb1EEEEEEEEEvNT_6ParamsE)
        /*0050*/ 	.word	0x00000004


	//----- nvinfo : EIATTR_FRAME_SIZE
	.align		4
.L_24:
        /*0054*/ 	.byte	0x04, 0x11
        /*0056*/ 	.short	(.L_26 - .L_25)
	.align		4
.L_25:
        /*0058*/ 	.word	index@(_ZN7cutlass13device_kernelIN5flash11enable_sm90INS1_16FlashAttnFwdSm90INS1_25CollectiveMainloopFwdSm90ILi2EN4cute5tupleIJNS5_1CILi1EEES8_S8_EEENS6_IJNS7_ILi192EEENS7_ILi128EEENS7_ILi96EEEEEELi96ENS_10bfloat16_tEfNS_4arch4Sm90ELb0ELb1ELb1ELb1ELb0ELb1ELb0ELb0ELb1ELb1ELb0ELb0EEENS1_21CollectiveEpilogueFwdINS6_IJSA_SC_SB_EEES9_SE_SG_Li384ELb1ELb1ELb0ELb0EEENS1_36VarlenDynamicPersistentTileSchedulerILi192ELi128ELi384ELi128ELb0ELb1ELb1ELb1ELb0ELb1EEEEEEEEEvNT_6ParamsE)
        /*005c*/ 	.word	0x00000000


	//----- nvinfo : EIATTR_REGCOUNT
	.align		4
.L_26:
        /*0060*/ 	.byte	0x04, 0x2f
        /*0062*/ 	.short	(.L_28 - .L_27)
	.align		4
.L_27:
        /*0064*/ 	.word	index@(_ZN7cutlass13device_kernelIN5flash11enable_sm90INS1_16FlashAttnFwdSm90INS1_25CollectiveMainloopFwdSm90ILi2EN4cute5tupleIJNS5_1CILi1EEES8_S8_EEENS6_IJNS7_ILi192EEENS7_ILi128EEENS7_ILi96EEEEEELi96ENS_10bfloat16_tEfNS_4arch4Sm90ELb0ELb1ELb1ELb1ELb0ELb0ELb0ELb0ELb1ELb1ELb0ELb0EEENS1_21CollectiveEpilogueFwdINS6_IJSA_SC_SB_EEES9_SE_SG_Li384ELb1ELb1ELb0ELb0EEENS1_36VarlenDynamicPersistentTileSchedulerILi192ELi128ELi384ELi128ELb0ELb1ELb1ELb1ELb0ELb1EEEEEEEEEvNT_6ParamsE)
        /*0068*/ 	.word	0x00000004


	//----- nvinfo : EIATTR_FRAME_SIZE
	.align		4
.L_28:
        /*006c*/ 	.byte	0x04, 0x11
        /*006e*/ 	.short	(.L_30 - .L_29)
	.align		4
.L_29:
        /*0070*/ 	.word	index@(_ZN7cutlass13device_kernelIN5flash11enable_sm90INS1_16FlashAttnFwdSm90INS1_25CollectiveMainloopFwdSm90ILi2EN4cute5tupleIJNS5_1CILi1EEES8_S8_EEENS6_IJNS7_ILi192EEENS7_ILi128EEENS7_ILi96EEEEEELi96ENS_10bfloat16_tEfNS_4arch4Sm90ELb0ELb1ELb1ELb1ELb0ELb0ELb0ELb0ELb1ELb1ELb0ELb0EEENS1_21CollectiveEpilogueFwdINS6_IJSA_SC_SB_EEES9_SE_SG_Li384ELb1ELb1ELb0ELb0EEENS1_36VarlenDynamicPersistentTileSchedulerILi192ELi128ELi384ELi128ELb0ELb1ELb1ELb1ELb0ELb1EEEEEEEEEvNT_6ParamsE)
        /*0074*/ 	.word	0x00000000


	//----- nvinfo : EIATTR_REGCOUNT
	.align		4
.L_30:
        /*0078*/ 	.byte	0x04, 0x2f
        /*007a*/ 	.short	(.L_32 - .L_31)
	.align		4
.L_31:
        /*007c*/ 	.word	index@(_ZN7cutlass13device_kernelIN5flash11enable_sm90INS1_16FlashAttnFwdSm90INS1_25CollectiveMainloopFwdSm90ILi2EN4cute5tupleIJNS5_1CILi1EEES8_S8_EEENS6_IJNS7_ILi192EEENS7_ILi128EEENS7_ILi96EEEEEELi96ENS_10bfloat16_tEfNS_4arch4Sm90ELb0ELb1ELb1ELb0ELb0ELb0ELb0ELb0ELb1ELb1ELb0ELb0EEENS1_21CollectiveEpilogueFwdINS6_IJSA_SC_SB_EEES9_SE_SG_Li384ELb0ELb1ELb0ELb0EEENS1_30DynamicPersistentTileSchedulerILi384ELi128ELb0ELb1ELb1EEEEEEEEEvNT_6ParamsE)
        /*0080*/ 	.word	0x00000004


	//----- nvinfo : EIATTR_FRAME_SIZE
	.align		4
.L_32:
        /*0084*/ 	.byte	0x04, 0x11
        /*0086*/ 	.short	(.L_34 - .L_33)
	.align		4
.L_33:
        /*0088*/ 	.word	index@(_ZN7cutlass13device_kernelIN5flash11enable_sm90INS1_16FlashAttnFwdSm90INS1_25CollectiveMainloopFwdSm90ILi2EN4cute5tupleIJNS5_1CILi1EEES8_S8_EEENS6_IJNS7_ILi192EEENS7_ILi128EEENS7_ILi96EEEEEELi96ENS_10bfloat16_tEfNS_4arch4Sm90ELb0ELb1ELb1ELb0ELb0ELb0ELb0ELb0ELb1ELb1ELb0ELb0EEENS1_21CollectiveEpilogueFwdINS6_IJSA_SC_SB_EEES9_SE_SG_Li384ELb0ELb1ELb0ELb0EEENS1_30DynamicPersistentTileSchedulerILi384ELi128ELb0ELb1ELb1EEEEEEEEEvNT_6ParamsE)
        /*008c*/ 	.word	0x00000000


	//----- nvinfo : EIATTR_REGCOUNT
	.align		4
.L_34:
        /*0090*/ 	.byte	0x04, 0x2f
        /*0092*/ 	.short	(.L_36 - .L_35)
	.align		4
.L_35:
        /*0094*/ 	.word	index@(_ZN7cutlass13device_kernelIN5flash11enable_sm90INS1_16FlashAttnFwdSm90INS1_25CollectiveMainloopFwdSm90ILi2EN4cute5tupleIJNS5_1CILi1EEES8_S8_EEENS6_IJNS7_ILi192EEENS7_ILi144EEENS7_ILi96EEEEEELi96ENS_10bfloat16_tEfNS_4arch4Sm90ELb0ELb0ELb1ELb1ELb0ELb1ELb0ELb0ELb1ELb1ELb0ELb0EEENS1_21CollectiveEpilogueFwdINS6_IJSA_SC_SB_EEES9_SE_SG_Li384ELb1ELb1ELb0ELb0EEENS1_36VarlenDynamicPersistentTileSchedulerILi192ELi144ELi384ELi128ELb0ELb1ELb1ELb0ELb1ELb1EEEEEEEEEvNT_6ParamsE)
        /*0098*/ 	.word	0x00000004


	//----- nvinfo : EIATTR_FRAME_SIZE
	.align		4
.L_36:
        /*009c*/ 	.byte	0x04, 0x11
        /*009e*/ 	.short	(.L_38 - .L_37)
	.align		4
.L_37:
        /*00a0*/ 	.word	index@(_ZN7cutlass13device_kernelIN5flash11enable_sm90INS1_16FlashAttnFwdSm90INS1_25CollectiveMainloopFwdSm90ILi2EN4cute5tupleIJNS5_1CILi1EEES8_S8_EEENS6_IJNS7_ILi192EEENS7_ILi144EEENS7_ILi96EEEEEELi96ENS_10bfloat16_tEfNS_4arch4Sm90ELb0ELb0ELb1ELb1ELb0ELb1ELb0ELb0ELb1ELb1ELb0ELb0EEENS1_21CollectiveEpilogueFwdINS6_IJSA_SC_SB_EEES9_SE_SG_Li384ELb1ELb1ELb0ELb0EEENS1_36VarlenDynamicPersistentTileSchedulerILi192ELi144ELi384ELi128ELb0ELb1ELb1ELb0ELb1ELb1EEEEEEEEEvNT_6ParamsE)
        /*00a4*/ 	.word	0x00000000


	//----- nvinfo : EIATTR_REGCOUNT
	.align		4
.L_38:
        /*00a8*/ 	.byte	0x04, 0x2f
        /*00aa*/ 	.short	(.L_40 - .L_39)
	.align		4
.L_39:
        /*00ac*/ 	.word	index@(_ZN7cutlass13device_kernelIN5flash11enable_sm90INS1_16FlashAttnFwdSm90INS1_25CollectiveMainloopFwdSm90ILi2EN4cute5tupleIJNS5_1CILi1EEES8_S8_EEENS6_IJNS7_ILi192EEENS7_ILi144EEENS7_ILi96EEEEEELi96ENS_10bfloat16_tEfNS_4arch4Sm90ELb0ELb0ELb1ELb1ELb0ELb0ELb0ELb0ELb1ELb1ELb0ELb0EEENS1_21CollectiveEpilogueFwdINS6_IJSA_SC_SB_EEES9_SE_SG_Li384ELb1ELb1ELb0ELb0EEENS1_36VarlenDynamicPersistentTileSchedulerILi192ELi144ELi384ELi128ELb0ELb1ELb1ELb0ELb1ELb1EEEEEEEEEvNT_6ParamsE)
        /*00b0*/ 	.word	0x00000004


	//----- nvinfo : EIATTR_FRAME_SIZE
	.align		4
.L_40:
        /*00b4*/ 	.byte	0x04, 0x11
        /*00b6*/ 	.short	(.L_42 - .L_41)
	.align		4
.L_41:
        /*00b8*/ 	.word	index@(_ZN7cutlass13device_kernelIN5flash11enable_sm90INS1_16FlashAttnFwdSm90INS1_25CollectiveMainloopFwdSm90ILi2EN4cute5tupleIJNS5_1CILi1EEES8_S8_EEENS6_IJNS7_ILi192EEENS7_ILi144EEENS7_ILi96EEEEEELi96ENS_10bfloat16_tEfNS_4arch4Sm90ELb0ELb0ELb1ELb1ELb0ELb0ELb0ELb0ELb1ELb1ELb0ELb0EEENS1_21CollectiveEpilogueFwdINS6_IJSA_SC_SB_EEES9_SE_SG_Li384ELb1ELb1ELb0ELb0EEENS1_36VarlenDynamicPersistentTileSchedulerILi192ELi144ELi384ELi128ELb0ELb1ELb1ELb0ELb1ELb1EEEEEEEEEvNT_6ParamsE)
        /*00bc*/ 	.word	0x00000000


	//----- nvinfo : EIATTR_REGCOUNT
	.align		4
.L_42:
        /*00c0*/ 	.byte	0x04, 0x2f
        /*00c2*/ 	.short	(.L_44 - .L_43)
	.align		4
.L_43:
        /*00c4*/ 	.word	index@(_ZN7cutlass13device_kernelIN5flash11enable_sm90INS1_16FlashAttnFwdSm90INS1_25CollectiveMainloopFwdSm90ILi2EN4cute5tupleIJNS5_1CILi1EEES8_S8_EEENS6_IJNS7_ILi192EEENS7_ILi144EEENS7_ILi96EEEEEELi96ENS_10bfloat16_tEfNS_4arch4Sm90ELb0ELb0ELb1ELb0ELb0ELb0ELb0ELb0ELb1ELb1ELb0ELb0EEENS1_21CollectiveEpilogueFwdINS6_IJSA_SC_SB_EEES9_SE_SG_Li384ELb0ELb1ELb0ELb0EEENS1_29StaticPersistentTileSchedulerILb0EEEEEEEEEvNT_6ParamsE)
        /*00c8*/ 	.word	0x00000004


	//----- nvinfo : EIATTR_FRAME_SIZE
	.align		4
.L_44:
        /*00cc*/ 	.byte	0x04, 0x11
        /*00ce*/ 	.short	(.L_46 - .L_45)
	.align		4
.L_45:
        /*00d0*/ 	.word	index@(_ZN7cutlass13device_kernelIN5flash11enable_sm90INS1_16FlashAttnFwdSm90INS1_25CollectiveMainloopFwdSm90ILi2EN4cute5tupleIJNS5_1CILi1EEES8_S8_EEENS6_IJNS7_ILi192EEENS7_ILi144EEENS7_ILi96EEEEEELi96ENS_10bfloat16_tEfNS_4arch4Sm90ELb0ELb0ELb1ELb0ELb0ELb0ELb0ELb0ELb1ELb1ELb0ELb0EEENS1_21CollectiveEpilogueFwdINS6_IJSA_SC_SB_EEES9_SE_SG_Li384ELb0ELb1ELb0ELb0EEENS1_29StaticPersistentTileSchedulerILb0EEEEEEEEEvNT_6ParamsE)
        /*00d4*/ 	.word	0x00000000


	//----- nvinfo : EIATTR_MIN_STACK_SIZE
	.align		4
.L_46:
        /*00d8*/ 	.byte	0x04, 0x12
        /*00da*/ 	.short	(.L_48 - .L_47)
	.align		4
.L_47:
        /*00dc*/ 	.word	index@(_ZN7cutlass13device_kernelIN5flash11enable_sm90INS1_16FlashAttnFwdSm90INS1_25CollectiveMainloopFwdSm90ILi2EN4cute5tupleIJNS5_1CILi1EEES8_S8_EEENS6_IJNS7_ILi192EEENS7_ILi144EEENS7_ILi96EEEEEELi96ENS_10bfloat16_tEfNS_4arch4Sm90ELb0ELb0ELb1ELb0ELb0ELb0ELb0ELb0ELb1ELb1ELb0ELb0EEENS1_21CollectiveEpilogueFwdINS6_IJSA_SC_SB_EEES9_SE_SG_Li384ELb0ELb1ELb0ELb0EEENS1_29StaticPersistentTileSchedulerILb0EEEEEEEEEvNT_6ParamsE)
        /*00e0*/ 	.word	0x00000000


	//----- nvinfo : EIATTR_MIN_STACK_SIZE
	.align		4
.L_48:
        /*00e4*/ 	.byte	0x04, 0x12
        /*00e6*/ 	.short	(.L_50 - .L_49)
	.align		4
.L_49:
        /*00e8*/ 	.word	index@(_ZN7cutlass13device_kernelIN5flash11enable_sm90INS1_16FlashAttnFwdSm90INS1_25CollectiveMainloopFwdSm90ILi2EN4cute5tupleIJNS5_1CILi1EEES8_S8_EEENS6_IJNS7_ILi192EEENS7_ILi144EEENS7_ILi96EEEEEELi96ENS_10bfloat16_tEfNS_4arch4Sm90ELb0ELb0ELb1ELb1ELb0ELb0ELb0ELb0ELb1ELb1ELb0ELb0EEENS1_21CollectiveEpilogueFwdINS6_IJSA_SC_SB_EEES9_SE_SG_Li384ELb1ELb1ELb0ELb0EEENS1_36VarlenDynamicPersistentTileSchedulerILi192ELi144ELi384ELi128ELb0ELb1ELb1ELb0ELb1ELb1EEEEEEEEEvNT_6ParamsE)
        /*00ec*/ 	.word	0x00000000


	//----- nvinfo : EIATTR_MIN_STACK_SIZE
	.align		4
.L_50:
        /*00f0*/ 	.byte	0x04, 0x12
        /*00f2*/ 	.short	(.L_52 - .L_51)
	.align		4
.L_51:
        /*00f4*/ 	.word	index@(_ZN7cutlass13device_kernelIN5flash11enable_sm90INS1_16FlashAttnFwdSm90INS1_25CollectiveMainloopFwdSm90ILi2EN4cute5tupleIJNS5_1CILi1EEES8_S8_EEENS6_IJNS7_ILi192EEENS7_ILi144EEENS7_ILi96EEEEEELi96ENS_10bfloat16_tEfNS_4arch4Sm90ELb0ELb0ELb1ELb1ELb0ELb1ELb0ELb0ELb1ELb1ELb0ELb0EEENS1_21CollectiveEpilogueFwdINS6_IJSA_SC_SB_EEES9_SE_SG_Li384ELb1ELb1ELb0ELb0EEENS1_36VarlenDynamicPersistentTileSchedulerILi192ELi144ELi384ELi128ELb0ELb1ELb1ELb0ELb1ELb1EEEEEEEEEvNT_6ParamsE)
        /*00f8*/ 	.word	0x00000000


	//----- nvinfo : EIATTR_MIN_STACK_SIZE
	.align		4
.L_52:
        /*00fc*/ 	.byte	0x04, 0x12
        /*00fe*/ 	.short	(.L_54 - .L_53)
	.align		4
.L_53:
        /*0100*/ 	.word	index@(_ZN7cutlass13device_kernelIN5flash11enable_sm90INS1_16FlashAttnFwdSm90INS1_25CollectiveMainloopFwdSm90ILi2EN4cute5tupleIJNS5_1CILi1EEES8_S8_EEENS6_IJNS7_ILi192EEENS7_ILi128EEENS7_ILi96EEEEEELi96ENS_10bfloat16_tEfNS_4arch4Sm90ELb0ELb1ELb1ELb0ELb0ELb0ELb0ELb0ELb1ELb1ELb0ELb0EEENS1_21CollectiveEpilogueFwdINS6_IJSA_SC_SB_EEES9_SE_SG_Li384ELb0ELb1ELb0ELb0EEENS1_30DynamicPersistentTileSchedulerILi384ELi128ELb0ELb1ELb1EEEEEEEEEvNT_6ParamsE)
        /*0104*/ 	.word	0x00000000


	//----- nvinfo : EIATTR_MIN_STACK_SIZE
	.align		4
.L_54:
        /*0108*/ 	.byte	0x04, 0x12
        /*010a*/ 	.short	(.L_56 - .L_55)
	.align		4
.L_55:
        /*010c*/ 	.word	index@(_ZN7cutlass13device_kernelIN5flash11enable_sm90INS1_16FlashAttnFwdSm90INS1_25CollectiveMainloopFwdSm90ILi2EN4cute5tupleIJNS5_1CILi1EEES8_S8_EEENS6_IJNS7_ILi192EEENS7_ILi128EEENS7_ILi96EEEEEELi96ENS_10bfloat16_tEfNS_4arch4Sm90ELb0ELb1ELb1ELb1ELb0ELb0ELb0ELb0ELb1ELb1ELb0ELb0EEENS1_21CollectiveEpilogueFwdINS6_IJSA_SC_SB_EEES9_SE_SG_Li384ELb1ELb1ELb0ELb0EEENS1_36VarlenDynamicPersistentTileSchedulerILi192ELi128ELi384ELi128ELb0ELb1ELb1ELb1ELb0ELb1EEEEEEEEEvNT_6ParamsE)
        /*0110*/ 	.word	0x00000000


	//----- nvinfo : EIATTR_MIN_STACK_SIZE
	.align		4
.L_56:
        /*0114*/ 	.byte	0x04, 0x12
        /*0116*/ 	.short	(.L_58 - .L_57)
	.align		4
.L_57:
        /*0118*/ 	.word	index@(_ZN7cutlass13device_kernelIN5flash11enable_sm90INS1_16FlashAttnFwdSm90INS1_25CollectiveMainloopFwdSm90ILi2EN4cute5tupleIJNS5_1CILi1EEES8_S8_EEENS6_IJNS7_ILi192EEENS7_ILi128EEENS7_ILi96EEEEEELi96ENS_10bfloat16_tEfNS_4arch4Sm90ELb0ELb1ELb1ELb1ELb0ELb1ELb0ELb0ELb1ELb1ELb0ELb0EEENS1_21CollectiveEpilogueFwdINS6_IJSA_SC_SB_EEES9_SE_SG_Li384ELb1ELb1ELb0ELb0EEENS1_36VarlenDynamicPersistentTileSchedulerILi192ELi128ELi384ELi128ELb0ELb1ELb1ELb1ELb0ELb1EEEEEEEEEvNT_6ParamsE)
        /*011c*/ 	.word	0x00000000


	//----- nvinfo : EIATTR_MIN_STACK_SIZE
	.align		4
.L_58:
        /*0120*/ 	.byte	0x04, 0x12
        /*0122*/ 	.short	(.L_60 - .L_59)
	.align		4
.L_59:
        /*0124*/ 	.word	index@(_ZN7cutlass13device_kernelIN5flash11enable_sm90INS1_16FlashAttnFwdSm90INS1_25CollectiveMainloopFwdSm90ILi2EN4cute5tupleIJNS5_1CILi1EEES8_S8_EEENS6_IJNS7_ILi192EEENS7_ILi144EEENS7_ILi96EEEEEELi96ENS_10bfloat16_tEfNS_4arch4Sm90ELb1ELb0ELb1ELb0ELb0ELb0ELb0ELb0ELb1ELb1ELb0ELb0EEENS1_21CollectiveEpilogueFwdINS6_IJSA_SC_SB_EEES9_SE_SG_Li384ELb0ELb1ELb0ELb0EEENS1_30DynamicPersistentTileSchedulerILi384ELi128ELb0ELb1ELb1EEEEEEEEEvNT_6ParamsE)
        /*0128*/ 	.word	0x00000000


	//----- nvinfo : EIATTR_MIN_STACK_SIZE
	.align		4
.L_60:
        /*012c*/ 	.byte	0x04, 0x12
        /*012e*/ 	.short	(.L_62 - .L_61)
	.align		4
.L_61:
        /*0130*/ 	.word	index@(_ZN7cutlass13device_kernelIN5flash11enable_sm90INS1_16FlashAttnFwdSm90INS1_25CollectiveMainloopFwdSm90ILi2EN4cute5tupleIJNS5_1CILi1EEES8_S8_EEENS6_IJNS7_ILi192EEENS7_ILi144EEENS7_ILi96EEEEEELi96ENS_10bfloat16_tEfNS_4arch4Sm90ELb1ELb0ELb1ELb1ELb0ELb0ELb0ELb0ELb1ELb1ELb0ELb0EEENS1_21CollectiveEpilogueFwdINS6_IJSA_SC_SB_EEES9_SE_SG_Li384ELb1ELb1ELb0ELb0EEENS1_36VarlenDynamicPersistentTileSchedulerILi192ELi144ELi384ELi128ELb0ELb1ELb1ELb1ELb1ELb1EEEEEEEEEvNT_6ParamsE)
        /*0134*/ 	.word	0x00000000


	//----- nvinfo : EIATTR_MIN_STACK_SIZE
	.align		4
.L_62:
        /*0138*/ 	.byte	0x04, 0x12
        /*013a*/ 	.short	(.L_64 - .L_63)
	.align		4
.L_63:
        /*013c*/ 	.word	index@(_ZN7cutlass13device_kernelIN5flash11enable_sm90INS1_16FlashAttnFwdSm90INS1_25CollectiveMainloopFwdSm90ILi2EN4cute5tupleIJNS5_1CILi1EEES8_S8_EEENS6_IJNS7_ILi192EEENS7_ILi144EEENS7_ILi96EEEEEELi96ENS_10bfloat16_tEfNS_4arch4Sm90ELb1ELb0ELb1ELb1ELb0ELb1ELb0ELb0ELb1ELb1ELb0ELb0EEENS1_21CollectiveEpilogueFwdINS6_IJSA_SC_SB_EEES9_SE_SG_Li384ELb1ELb1ELb0ELb0EEENS1_36VarlenDynamicPersistentTileSchedulerILi192ELi144ELi384ELi128ELb0ELb1ELb1ELb1ELb1ELb1EEEEEEEEEvNT_6ParamsE)
        /*0140*/ 	.word	0x00000000
.L_64:


//--------------------- .nv.compat                --------------------------
	.section	.nv.compat,"",@"SHT_CUDA_COMPAT_INFO"
	.align	4
        /*0000*/ 	.byte	0x02, 0x09, 0x01, 0x00, 0x02, 0x02, 0x01, 0x00, 0x02, 0x05, 0x05, 0x00, 0x03, 0x07, 0x01, 0x01
        /*0010*/ 	.byte	0x02, 0x03, 0x00, 0x00, 0x02, 0x06, 0x01, 0x00, 0x04, 0x0b, 0x08, 0x00, 0x09, 0x00, 0x00, 0x00
        /*0020*/ 	.byte	0x00, 0x00, 0x00, 0x00


//--------------------- .nv.info._ZN7cutlass13device_kernelIN5flash11enable_sm90INS1_16FlashAttnFwdSm90INS1_25CollectiveMainloopFwdSm90ILi2EN4cute5tupleIJNS5_1CILi1EEES8_S8_EEENS6_IJNS7_ILi192EEENS7_ILi144EEENS7_ILi96EEEEEELi96ENS_10bfloat16_tEfNS_4arch4Sm90ELb0ELb0ELb1ELb0ELb0ELb0ELb0ELb0ELb1ELb1ELb0ELb0EEENS1_21CollectiveEpilogueFwdINS6_IJSA_SC_SB_EEES9_SE_SG_Li384ELb0ELb1ELb0ELb0EEENS1_29StaticPersistentTileSchedulerILb0EEEEEEEEEvNT_6ParamsE --------------------------
	.section	.nv.info._ZN7cutlass13device_kernelIN5flash11enable_sm90INS1_16FlashAttnFwdSm90INS1_25CollectiveMainloopFwdSm90ILi2EN4cute5tupleIJNS5_1CILi1EEES8_S8_EEENS6_IJNS7_ILi192EEENS7_ILi144EEENS7_ILi96EEEEEELi96ENS_10bfloat16_tEfNS_4arch4Sm90ELb0ELb0ELb1ELb0ELb0ELb0ELb0ELb0ELb1ELb1ELb0ELb0EEENS1_21CollectiveEpilogueFwdINS6_IJSA_SC_SB_EEES9_SE_SG_Li384ELb0ELb1ELb0ELb0EEENS1_29StaticPersistentTileSchedulerILb0EEEEEEEEEvNT_6ParamsE,"",@"SHT_CUDA_INFO"
	.sectionflags	@""
	.align	4


	//----- nvinfo : EIATTR_CUDA_API_VERSION
	.align		4
        /*0000*/ 	.byte	0x04, 0x37
        /*0002*/ 	.short	(.L_66 - .L_65)
.L_65:
        /*0004*/ 	.word	0x00000082


	//----- nvinfo : EIATTR_KPARAM_INFO
	.align		4
.L_66:
        /*0008*/ 	.byte	0x04, 0x17
        /*000a*/ 	.short	(.L_68 - .L_67)
.L_67:
        /*000c*/ 	.word	0x00000000
        /*0010*/ 	.short	0x0000
        /*0012*/ 	.short	0x0000
        /*0014*/ 	.byte	0x00, 0xf0, 0x01, 0x28


	//----- nvinfo : EIATTR_SPARSE_MMA_MASK
	.align		4
.L_68:
        /*0018*/ 	.byte	0x03, 0x50
        /*001a*/ 	.short	0x0000


	//----- nvinfo : EIATTR_MAXREG_COUNT
	.align		4
        /*001c*/ 	.byte	0x03, 0x1b
        /*001e*/ 	.short	0x0080


	//----- nvinfo : EIATTR_MERCURY_ISA_VERSION
	.align		4
        /*0020*/ 	.byte	0x03, 0x5f
        /*0022*/ 	.short	0x0101


	//----- nvinfo : EIATTR_VRC_CTA_INIT_COUNT
	.align		4
        /*0024*/ 	.byte	0x02, 0x4a
	.zero		1
	.zero		1


	//----- nvinfo : EIATTR_EXIT_INSTR_OFFSETS
	.align		4
        /*0028*/ 	.byte	0x04, 0x1c
        /*002a*/ 	.short	(.L_70 - .L_69)


	//   ....[0]....
.L_69:
        /*002c*/ 	.word	0x00000010


	//----- nvinfo : EIATTR_MAX_THREADS
	.align		4
.L_70:
        /*0030*/ 	.byte	0x04, 0x05
        /*0032*/ 	.short	(.L_72 - .L_71)
.L_71:
        /*0034*/ 	.word	0x00000200
        /*0038*/ 	.word	0x00000001
        /*003c*/ 	.word	0x00000001


	//----- nvinfo : EIATTR_CBANK_PARAM_SIZE
	.align		4
.L_72:
        /*0040*/ 	.byte	0x03, 0x19
        /*0042*/ 	.short	0x0a00


	//----- nvinfo : EIATTR_PARAM_CBANK
	.align		4
        /*0044*/ 	.byte	0x04, 0x0a
        /*0046*/ 	.short	(.L_74 - .L_73)
	.align		4
.L_73:
        /*0048*/ 	.word	index@(.nv.constant0._ZN7cutlass13device_kernelIN5flash11enable_sm90INS1_16FlashAttnFwdSm90INS1_25CollectiveMainloopFwdSm90ILi2EN4cute5tupleIJNS5_1CILi1EEES8_S8_EEENS6_IJNS7_ILi192EEENS7_ILi144EEENS7_ILi96EEEEEELi96ENS_10bfloat16_tEfNS_4arch4Sm90ELb0ELb0ELb1ELb0ELb0ELb0ELb0ELb0ELb1ELb1ELb0ELb0EEENS1_21CollectiveEpilogueFwdINS6_IJSA_SC_SB_EEES9_SE_SG_Li384ELb0ELb1ELb0ELb0EEENS1_29StaticPersistentTileSchedulerILb0EEEEEEEEEvNT_6ParamsE)
        /*004c*/ 	.short	0x0380
        /*004e*/ 	.short	0x0a00


	//----- nvinfo : EIATTR_SW_WAR
	.align		4
.L_74:
        /*0050*/ 	.byte	0x04, 0x36
        /*0052*/ 	.short	(.L_76 - .L_75)
.L_75:
        /*0054*/ 	.word	0x00000008
.L_76:


//--------------------- .nv.info._ZN7cutlass13device_kernelIN5flash11enable_sm90INS1_16FlashAttnFwdSm90INS1_25CollectiveMainloopFwdSm90ILi2EN4cute5tupleIJNS5_1CILi1EEES8_S8_EEENS6_IJNS7_ILi192EEENS7_ILi144EEENS7_ILi96EEEEEELi96ENS_10bfloat16_tEfNS_4arch4Sm90ELb0ELb0ELb1ELb1ELb0ELb0ELb0ELb0ELb1ELb1ELb0ELb0EEENS1_21CollectiveEpilogueFwdINS6_IJSA_SC_SB_EEES9_SE_SG_Li384ELb1ELb1ELb0ELb0EEENS1_36VarlenDynamicPersistentTileSchedulerILi192ELi144ELi384ELi128ELb0ELb1ELb1ELb0ELb1ELb1EEEEEEEEEvNT_6ParamsE --------------------------
	.section	.nv.info._ZN7cutlass13device_kernelIN5flash11enable_sm90INS1_16FlashAttnFwdSm90INS1_25CollectiveMainloopFwdSm90ILi2EN4cute5tupleIJNS5_1CILi1EEES8_S8_EEENS6_IJNS7_ILi192EEENS7_ILi144EEENS7_ILi96EEEEEELi96ENS_10bfloat16_tEfNS_4arch4Sm90ELb0ELb0ELb1ELb1ELb0ELb0ELb0ELb0ELb1ELb1ELb0ELb0EEENS1_21CollectiveEpilogueFwdINS6_IJSA_SC_SB_EEES9_SE_SG_Li384ELb1ELb1ELb0ELb0EEENS1_36VarlenDynamicPersistentTileSchedulerILi192ELi144ELi384ELi128ELb0ELb1ELb1ELb0ELb1ELb1EEEEEEEEEvNT_6ParamsE,"",@"SHT_CUDA_INFO"
	.sectionflags	@""
	.align	4


	//----- nvinfo : EIATTR_CUDA_API_VERSION
	.align		4
        /*0000*/ 	.byte	0x04, 0x37
        /*0002*/ 	.short	(.L_78 - .L_77)
.L_77:
        /*0004*/ 	.word	0x00000082


	//----- nvinfo : EIATTR_KPARAM_INFO
	.align		4
.L_78:
        /*0008*/ 	.byte	0x04, 0x17
        /*000a*/ 	.short	(.L_80 - .L_79)
.L_79:
        /*000c*/ 	.word	0x00000000
        /*0010*/ 	.short	0x0000
        /*0012*/ 	.short	0x0000
        /*0014*/ 	.byte	0x00, 0xf0, 0x01, 0x2a


	//----- nvinfo : EIATTR_SPARSE_MMA_MASK
	.align		4
.L_80:
        /*0018*/ 	.byte	0x03, 0x50
        /*001a*/ 	.short	0x0000


	//----- nvinfo : EIATTR_MAXREG_COUNT
	.align		4
        /*001c*/ 	.byte	0x03, 0x1b
        /*001e*/ 	.short	0x0080


	//----- nvinfo : EIATTR_MERCURY_ISA_VERSION
	.align		4
        /*0020*/ 	.byte	0x03, 0x5f
        /*0022*/ 	.short	0x0101


	//----- nvinfo : EIATTR_VRC_CTA_INIT_COUNT
	.align		4
        /*0024*/ 	.byte	0x02, 0x4a
	.zero		1
	.zero		1


	//----- nvinfo : EIATTR_EXIT_INSTR_OFFSETS
	.align		4
        /*0028*/ 	.byte	0x04, 0x1c
        /*002a*/ 	.short	(.L_82 - .L_81)


	//   ....[0]....
.L_81:
        /*002c*/ 	.word	0x00000010


	//----- nvinfo : EIATTR_MAX_THREADS
	.align		4
.L_82:
        /*0030*/ 	.byte	0x04, 0x05
        /*0032*/ 	.short	(.L_84 - .L_83)
.L_83:
        /*0034*/ 	.word	0x00000200
        /*0038*/ 	.word	0x00000001
        /*003c*/ 	.word	0x00000001


	//----- nvinfo : EIATTR_CBANK_PARAM_SIZE
	.align		4
.L_84:
        /*0040*/ 	.byte	0x03, 0x19
        /*0042*/ 	.short	0x0a80


	//----- nvinfo : EIATTR_PARAM_CBANK
	.align		4
        /*0044*/ 	.byte	0x04, 0x0a
        /*0046*/ 	.short	(.L_86 - .L_85)
	.align		4
.L_85:
        /*0048*/ 	.word	index@(.nv.constant0._ZN7cutlass13device_kernelIN5flash11enable_sm90INS1_16FlashAttnFwdSm90INS1_25CollectiveMainloopFwdSm90ILi2EN4cute5tupleIJNS5_1CILi1EEES8_S8_EEENS6_IJNS7_ILi192EEENS7_ILi144EEENS7_ILi96EEEEEELi96ENS_10bfloat16_tEfNS_4arch4Sm90ELb0ELb0ELb1ELb1ELb0ELb0ELb0ELb0ELb1ELb1ELb0ELb0EEENS1_21CollectiveEpilogueFwdINS6_IJSA_SC_SB_EEES9_SE_SG_Li384ELb1ELb1ELb0ELb0EEENS1_36VarlenDynamicPersistentTileSchedulerILi192ELi144ELi384ELi128ELb0ELb1ELb1ELb0ELb1ELb1EEEEEEEEEvNT_6ParamsE)
        /*004c*/ 	.short	0x0380
        /*004e*/ 	.short	0x0a80


	//----- nvinfo : EIATTR_SW_WAR
	.align		4
.L_86:
        /*0050*/ 	.byte	0x04, 0x36
        /*0052*/ 	.short	(.L_88 - .L_87)
.L_87:
        /*0054*/ 	.word	0x00000008
.L_88:


//--------------------- .nv.info._ZN7cutlass13device_kernelIN5flash11enable_sm90INS1_16FlashAttnFwdSm90INS1_25CollectiveMainloopFwdSm90ILi2EN4cute5tupleIJNS5_1CILi1EEES8_S8_EEENS6_IJNS7_ILi192EEENS7_ILi144EEENS7_ILi96EEEEEELi96ENS_10bfloat16_tEfNS_4arch4Sm90ELb0ELb0ELb1ELb1ELb0ELb1ELb0ELb0ELb1ELb1ELb0ELb0EEENS1_21CollectiveEpilogueFwdINS6_IJSA_SC_SB_EEES9_SE_SG_Li384ELb1ELb1ELb0ELb0EEENS1_36VarlenDynamicPersistentTileSchedulerILi192ELi144ELi384ELi128ELb0ELb1ELb1ELb0ELb1ELb1EEEEEEEEEvNT_6ParamsE --------------------------
	.section	.nv.info._ZN7cutlass13device_kernelIN5flash11enable_sm90INS1_16FlashAttnFwdSm90INS1_25CollectiveMainloopFwdSm90ILi2EN4cute5tupleIJNS5_1CILi1EEES8_S8_EEENS6_IJNS7_ILi192EEENS7_ILi144EEENS7_ILi96EEEEEELi96ENS_10bfloat16_tEfNS_4arch4Sm90ELb0ELb0ELb1ELb1ELb0ELb1ELb0ELb0ELb1ELb1ELb0ELb0EEENS1_21CollectiveEpilogueFwdINS6_IJSA_SC_SB_EEES9_SE_SG_Li384ELb1ELb1ELb0ELb0EEENS1_36VarlenDynamicPersistentTileSchedulerILi192ELi144ELi384ELi128ELb0ELb1ELb1ELb0ELb1ELb1EEEEEEEEEvNT_6ParamsE,"",@"SHT_CUDA_INFO"
	.sectionflags	@""
	.align	4


	//----- nvinfo : EIATTR_CUDA_API_VERSION
	.align		4
        /*0000*/ 	.byte	0x04, 0x37
        /*0002*/ 	.short	(.L_90 - .L_89)
.L_89:
        /*0004*/ 	.word	0x00000082


	//----- nvinfo : EIATTR_KPARAM_INFO
	.align		4
.L_90:
        /*0008*/ 	.byte	0x04, 0x17
        /*000a*/ 	.short	(.L_92 - .L_91)
.L_91:
        /*000c*/ 	.word	0x00000000
        /*0010*/ 	.short	0x0000
        /*0012*/ 	.short	0x0000
        /*0014*/ 	.byte	0x00, 0xf0, 0x01, 0x2a


	//----- nvinfo : EIATTR_SPARSE_MMA_MASK
	.align		4
.L_92:
        /*0018*/ 	.byte	0x03, 0x50
        /*001a*/ 	.short	0x0000


	//----- nvinfo : EIATTR_MAXREG_COUNT
	.align		4
        /*001c*/ 	.byte	0x03, 0x1b
        /*001e*/ 	.short	0x0080


	//----- nvinfo : EIATTR_MERCURY_ISA_VERSION
	.align		4
        /*0020*/ 	.byte	0x03, 0x5f
        /*0022*/ 	.short	0x0101


	//----- nvinfo : EIATTR_VRC_CTA_INIT_COUNT
	.align		4
        /*0024*/ 	.byte	0x02, 0x4a
	.zero		1
	.zero		1


	//----- nvinfo : EIATTR_EXIT_INSTR_OFFSETS
	.align		4
        /*0028*/ 	.byte	0x04, 0x1c
        /*002a*/ 	.short	(.L_94 - .L_93)


	//   ....[0]....
.L_93:
        /*002c*/ 	.word	0x00000010


	//----- nvinfo : EIATTR_MAX_THREADS
	.align		4
.L_94:
        /*0030*/ 	.byte	0x04, 0x05
        /*0032*/ 	.short	(.L_96 - .L_95)
.L_95:
        /*0034*/ 	.word	0x00000200
        /*0038*/ 	.word	0x00000001
        /*003c*/ 	.word	0x00000001


	//----- nvinfo : EIATTR_CBANK_PARAM_SIZE
	.align		4
.L_96:
        /*0040*/ 	.byte	0x03, 0x19
        /*0042*/ 	.short	0x0a80


	//----- nvinfo : EIATTR_PARAM_CBANK
	.align		4
        /*0044*/ 	.byte	0x04, 0x0a
        /*0046*/ 	.short	(.L_98 - .L_97)
	.align		4
.L_97:
        /*0048*/ 	.word	index@(.nv.constant0._ZN7cutlass13device_kernelIN5flash11enable_sm90INS1_16FlashAttnFwdSm90INS1_25CollectiveMainloopFwdSm90ILi2EN4cute5tupleIJNS5_1CILi1EEES8_S8_EEENS6_IJNS7_ILi192EEENS7_ILi144EEENS7_ILi96EEEEEELi96ENS_10bfloat16_tEfNS_4arch4Sm90ELb0ELb0ELb1ELb1ELb0ELb1ELb0ELb0ELb1ELb1ELb0ELb0EEENS1_21CollectiveEpilogueFwdINS6_IJSA_SC_SB_EEES9_SE_SG_Li384ELb1ELb1ELb0ELb0EEENS1_36VarlenDynamicPersistentTileSchedulerILi192ELi144ELi384ELi128ELb0ELb1ELb1ELb0ELb1ELb1EEEEEEEEEvNT_6ParamsE)
        /*004c*/ 	.short	0x0380
        /*004e*/ 	.short	0x0a80


	//----- nvinfo : EIATTR_SW_WAR
	.align		4
.L_98:
        /*0050*/ 	.byte	0x04, 0x36
        /*0052*/ 	.short	(.L_100 - .L_99)
.L_99:
        /*0054*/ 	.word	0x00000008
.L_100:


//--------------------- .nv.info._ZN7cutlass13device_kernelIN5flash11enable_sm90INS1_16FlashAttnFwdSm90INS1_25CollectiveMainloopFwdSm90ILi2EN4cute5tupleIJNS5_1CILi1EEES8_S8_EEENS6_IJNS7_ILi192EEENS7_ILi128EEENS7_ILi96EEEEEELi96ENS_10bfloat16_tEfNS_4arch4Sm90ELb0ELb1ELb1ELb0ELb0ELb0ELb0ELb0ELb1ELb1ELb0ELb0EEENS1_21CollectiveEpilogueFwdINS6_IJSA_SC_SB_EEES9_SE_SG_Li384ELb0ELb1ELb0ELb0EEENS1_30DynamicPersistentTileSchedulerILi384ELi128ELb0ELb1ELb1EEEEEEEEEvNT_6ParamsE --------------------------
	.section	.nv.info._ZN7cutlass13device_kernelIN5flash11enable_sm90INS1_16FlashAttnFwdSm90INS1_25CollectiveMainloopFwdSm90ILi2EN4cute5tupleIJNS5_1CILi1EEES8_S8_EEENS6_IJNS7_ILi192EEENS7_ILi128EEENS7_ILi96EEEEEELi96ENS_10bfloat16_tEfNS_4arch4Sm90ELb0ELb1ELb1ELb0ELb0ELb0ELb0ELb0ELb1ELb1ELb0ELb0EEENS1_21CollectiveEpilogueFwdINS6_IJSA_SC_SB_EEES9_SE_SG_Li384ELb0ELb1ELb0ELb0EEENS1_30DynamicPersistentTileSchedulerILi384ELi128ELb0ELb1ELb1EEEEEEEEEvNT_6ParamsE,"",@"SHT_CUDA_INFO"
	.sectionflags	@""
	.align	4


	//----- nvinfo : EIATTR_CUDA_API_VERSION
	.align		4
        /*0000*/ 	.byte	0x04, 0x37
        /*0002*/ 	.short	(.L_102 - .L_101)
.L_101:
        /*0004*/ 	.word	0x00000082


	//----- nvinfo : EIATTR_KPARAM_INFO
	.align		4
.L_102:
        /*0008*/ 	.byte	0x04, 0x17
        /*000a*/ 	.short	(.L_104 - .L_103)
.L_103:
        /*000c*/ 	.word	0x00000000
        /*0010*/ 	.short	0x0000
        /*0012*/ 	.short	0x0000
        /*0014*/ 	.byte	0x00, 0xf0, 0x01, 0x2a


	//----- nvinfo : EIATTR_SPARSE_MMA_MASK
	.align		4
.L_104:
        /*0018*/ 	.byte	0x03, 0x50
        /*001a*/ 	.short	0x0000


	//----- nvinfo : EIATTR_MAXREG_COUNT
	.align		4
        /*001c*/ 	.byte	0x03, 0x1b
        /*001e*/ 	.short	0x0080


	//----- nvinfo : EIATTR_MERCURY_ISA_VERSION
	.align		4
        /*0020*/ 	.byte	0x03, 0x5f
        /*0022*/ 	.short	0x0101


	//----- nvinfo : EIATTR_VRC_CTA_INIT_COUNT
	.align		4
        /*0024*/ 	.byte	0x02, 0x4a
	.zero		1
	.zero		1


	//----- nvinfo : EIATTR_EXIT_INSTR_OFFSETS
	.align		4
        /*0028*/ 	.byte	0x04, 0x1c
        /*002a*/ 	.short	(.L_106 - .L_105)


	//   ....[0]....
.L_105:
        /*002c*/ 	.word	0x00000010


	//----- nvinfo : EIATTR_MAX_THREADS
	.align		4
.L_106:
        /*0030*/ 	.byte	0x04, 0x05
        /*0032*/ 	.short	(.L_108 - .L_107)
.L_107:
        /*0034*/ 	.word	0x00000200
        /*0038*/ 	.word	0x00000001
        /*003c*/ 	.word	0x00000001


	//----- nvinfo : EIATTR_CBANK_PARAM_SIZE
	.align		4
.L_108:
        /*0040*/ 	.byte	0x03, 0x19
        /*0042*/ 	.short	0x0a80


	//----- nvinfo : EIATTR_PARAM_CBANK
	.align		4
        /*0044*/ 	.byte	0x04, 0x0a
        /*0046*/ 	.short	(.L_110 - .L_109)
	.align		4
.L_109:
        /*0048*/ 	.word	index@(.nv.constant0._ZN7cutlass13device_kernelIN5flash11enable_sm90INS1_16FlashAttnFwdSm90INS1_25CollectiveMainloopFwdSm90ILi2EN4cute5tupleIJNS5_1CILi1EEES8_S8_EEENS6_IJNS7_ILi192EEENS7_ILi128EEENS7_ILi96EEEEEELi96ENS_10bfloat16_tEfNS_4arch4Sm90ELb0ELb1ELb1ELb0ELb0ELb0ELb0ELb0ELb1ELb1ELb0ELb0EEENS1_21CollectiveEpilogueFwdINS6_IJSA_SC_SB_EEES9_SE_SG_Li384ELb0ELb1ELb0ELb0EEENS1_30DynamicPersistentTileSchedulerILi384ELi128ELb0ELb1ELb1EEEEEEEEEvNT_6ParamsE)
        /*004c*/ 	.short	0x0380
        /*004e*/ 	.short	0x0a80


	//----- nvinfo : EIATTR_SW_WAR
	.align		4
.L_110:
        /*0050*/ 	.byte	0x04, 0x36
        /*0052*/ 	.short	(.L_112 - .L_111)
.L_111:
        /*0054*/ 	.word	0x00000008
.L_112:


//--------------------- .nv.info._ZN7cutlass13device_kernelIN5flash11enable_sm90INS1_16FlashAttnFwdSm90INS1_25CollectiveMainloopFwdSm90ILi2EN4cute5tupleIJNS5_1CILi1EEES8_S8_EEENS6_IJNS7_ILi192EEENS7_ILi128EEENS7_ILi96EEEEEELi96ENS_10bfloat16_tEfNS_4arch4Sm90ELb0ELb1ELb1ELb1ELb0ELb0ELb0ELb0ELb1ELb1ELb0ELb0EEENS1_21CollectiveEpilogueFwdINS6_IJSA_SC_SB_EEES9_SE_SG_Li384ELb1ELb1ELb0ELb0EEENS1_36VarlenDynamicPersistentTileSchedulerILi192ELi128ELi384ELi128ELb0ELb1ELb1ELb1ELb0ELb1EEEEEEEEEvNT_6ParamsE --------------------------
	.section	.nv.info._ZN7cutlass13device_kernelIN5flash11enable_sm90INS1_16FlashAttnFwdSm90INS1_25CollectiveMainloopFwdSm90ILi2EN4cute5tupleIJNS5_1CILi1EEES8_S8_EEENS6_IJNS7_ILi192EEENS7_ILi128EEENS7_ILi96EEEEEELi96ENS_10bfloat16_tEfNS_4arch4Sm90ELb0ELb1ELb1ELb1ELb0ELb0ELb0ELb0ELb1ELb1ELb0ELb0EEENS1_21CollectiveEpilogueFwdINS6_IJSA_SC_SB_EEES9_SE_SG_Li384ELb1ELb1ELb0ELb0EEENS1_36VarlenDynamicPersistentTileSchedulerILi192ELi128ELi384ELi128ELb0ELb1ELb1ELb1ELb0ELb1EEEEEEEEEvNT_6ParamsE,"",@"SHT_CUDA_INFO"
	.sectionflags	@""
	.align	4


	//----- nvinfo : EIATTR_CUDA_API_VERSION
	.align		4
        /*0000*/ 	.byte	0x04, 0x37
        /*0002*/ 	.short	(.L_114 - .L_113)
.L_113:
        /*0004*/ 	.word	0x00000082


	//----- nvinfo : EIATTR_KPARAM_INFO
	.align		4
.L_114:
        /*0008*/ 	.byte	0x04, 0x17
        /*000a*/ 	.short	(.L_116 - .L_115)
.L_115:
        /*000c*/ 	.word	0x00000000
        /*0010*/ 	.short	0x0000
        /*0012*/ 	.short	0x0000
        /*0014*/ 	.byte	0x00, 0xf0, 0x01, 0x2a


	//----- nvinfo : EIATTR_SPARSE_MMA_MASK
	.align		4
.L_116:
        /*0018*/ 	.byte	0x03, 0x50
        /*001a*/ 	.short	0x0000


	//----- nvinfo : EIATTR_MAXREG_COUNT
	.align		4
        /*001c*/ 	.byte	0x03, 0x1b
        /*001e*/ 	.short	0x0080


	//----- nvinfo : EIATTR_MERCURY_ISA_VERSION
	.align		4
        /*0020*/ 	.byte	0x03, 0x5f
        /*0022*/ 	.short	0x0101


	//----- nvinfo : EIATTR_VRC_CTA_INIT_COUNT
	.align		4
        /*0024*/ 	.byte	0x02, 0x4a
	.zero		1
	.zero		1


	//----- nvinfo : EIATTR_EXIT_INSTR_OFFSETS
	.align		4
        /*0028*/ 	.byte	0x04, 0x1c
        /*002a*/ 	.short	(.L_118 - .L_117)


	//   ....[0]....
.L_117:
        /*002c*/ 	.word	0x00000010


	//----- nvinfo : EIATTR_MAX_THREADS
	.align		4
.L_118:
        /*0030*/ 	.byte	0x04, 0x05
        /*0032*/ 	.short	(.L_120 - .L_119)
.L_119:
        /*0034*/ 	.word	0x00000200
        /*0038*/ 	.word	0x00000001
        /*003c*/ 	.word	0x00000001


	//----- nvinfo : EIATTR_CBANK_PARAM_SIZE
	.align		4
.L_120:
        /*0040*/ 	.byte	0x03, 0x19
        /*0042*/ 	.short	0x0a80


	//----- nvinfo : EIATTR_PARAM_CBANK
	.align		4
        /*0044*/ 	.byte	0x04, 0x0a
        /*0046*/ 	.short	(.L_122 - .L_121)
	.align		4
.L_121:
        /*0048*/ 	.word	index@(.nv.constant0._ZN7cutlass13device_kernelIN5flash11enable_sm90INS1_16FlashAttnFwdSm90INS1_25CollectiveMainloopFwdSm90ILi2EN4cute5tupleIJNS5_1CILi1EEES8_S8_EEENS6_IJNS7_ILi192EEENS7_ILi128EEENS7_ILi96EEEEEELi96ENS_10bfloat16_tEfNS_4arch4Sm90ELb0ELb1ELb1ELb1ELb0ELb0ELb0ELb0ELb1ELb1ELb0ELb0EEENS1_21CollectiveEpilogueFwdINS6_IJSA_SC_SB_EEES9_SE_SG_Li384ELb1ELb1ELb0ELb0EEENS1_36VarlenDynamicPersistentTileSchedulerILi192ELi128ELi384ELi128ELb0ELb1ELb1ELb1ELb0ELb1EEEEEEEEEvNT_6ParamsE)
        /*004c*/ 	.short	0x0380
        /*004e*/ 	.short	0x0a80


	//----- nvinfo : EIATTR_SW_WAR
	.align		4
.L_122:
        /*0050*/ 	.byte	0x04, 0x36
        /*0052*/ 	.short	(.L_124 - .L_123)
.L_123:
        /*0054*/ 	.word	0x00000008
.L_124:


//--------------------- .nv.info._ZN7cutlass13device_kernelIN5flash11enable_sm90INS1_16FlashAttnFwdSm90INS1_25CollectiveMainloopFwdSm90ILi2EN4cute5tupleIJNS5_1CILi1EEES8_S8_EEENS6_IJNS7_ILi192EEENS7_ILi128EEENS7_ILi96EEEEEELi96ENS_10bfloat16_tEfNS_4arch4Sm90ELb0ELb1ELb1ELb1ELb0ELb1ELb0ELb0ELb1ELb1ELb0ELb0EEENS1_21CollectiveEpilogueFwdINS6_IJSA_SC_SB_EEES9_SE_SG_Li384ELb1ELb1ELb0ELb0EEENS1_36VarlenDynamicPersistentTileSchedulerILi192ELi128ELi384ELi128ELb0ELb1ELb1ELb1ELb0ELb1EEEEEEEEEvNT_6ParamsE --------------------------
	.section	.nv.info._ZN7cutlass13device_kernelIN5flash11enable_sm90INS1_16FlashAttnFwdSm90INS1_25CollectiveMainloopFwdSm90ILi2EN4cute5tupleIJNS5_1CILi1EEES8_S8_EEENS6_IJNS7_ILi192EEENS7_ILi128EEENS7_ILi96EEEEEELi96ENS_10bfloat16_tEfNS_4arch4Sm90ELb0ELb1ELb1ELb1ELb0ELb1ELb0ELb0ELb1ELb1ELb0ELb0EEENS1_21CollectiveEpilogueFwdINS6_IJSA_SC_SB_EEES9_SE_SG_Li384ELb1ELb1ELb0ELb0EEENS1_36VarlenDynamicPersistentTileSchedulerILi192ELi128ELi384ELi128ELb0ELb1ELb1ELb1ELb0ELb1EEEEEEEEEvNT_6ParamsE,"",@"SHT_CUDA_INFO"
	.sectionflags	@""
	.align	4


	//----- nvinfo : EIATTR_CUDA_API_VERSION
	.align		4
        /*0000*/ 	.byte	0x04, 0x37
        /*0002*/ 	.short	(.L_126 - .L_125)
.L_125:
        /*0004*/ 	.word	0x00000082


	//----- nvinfo : EIATTR_KPARAM_INFO
	.align		4
.L_126:
        /*0008*/ 	.byte	0x04, 0x17
        /*000a*/ 	.short	(.L_128 - .L_127)
.L_127:
        /*000c*/ 	.word	0x00000000
        /*0010*/ 	.short	0x0000
        /*0012*/ 	.short	0x0000
        /*0014*/ 	.byte	0x00, 0xf0, 0x01, 0x2a


	//----- nvinfo : EIATTR_SPARSE_MMA_MASK
	.align		4
.L_128:
        /*0018*/ 	.byte	0x03, 0x50
        /*001a*/ 	.short	0x0000


	//----- nvinfo : EIATTR_MAXREG_COUNT
	.align		4
        /*001c*/ 	.byte	0x03, 0x1b
        /*001e*/ 	.short	0x0080


	//----- nvinfo : EIATTR_MERCURY_ISA_VERSION
	.align		4
        /*0020*/ 	.byte	0x03, 0x5f
        /*0022*/ 	.short	0x0101


	//----- nvinfo : EIATTR_VRC_CTA_INIT_COUNT
	.align		4
        /*0024*/ 	.byte	0x02, 0x4a
	.zero		1
	.zero		1


	//----- nvinfo : EIATTR_EXIT_INSTR_OFFSETS
	.align		4
        /*0028*/ 	.byte	0x04, 0x1c
        /*002a*/ 	.short	(.L_130 - .L_129)


	//   ....[0]....
.L_129:
        /*002c*/ 	.word	0x00000010


	//----- nvinfo : EIATTR_MAX_THREADS
	.align		4
.L_130:
        /*0030*/ 	.byte	0x04, 0x05
        /*0032*/ 	.short	(.L_132 - .L_131)
.L_131:
        /*0034*/ 	.word	0x00000200
        /*0038*/ 	.word	0x00000001
        /*003c*/ 	.word	0x00000001


	//----- nvinfo : EIATTR_CBANK_PARAM_SIZE
	.align		4
.L_132:
        /*0040*/ 	.byte	0x03, 0x19
        /*0042*/ 	.short	0x0a80


	//----- nvinfo : EIATTR_PARAM_CBANK
	.align		4
        /*0044*/ 	.byte	0x04, 0x0a
        /*0046*/ 	.short	(.L_134 - .L_133)
	.align		4
.L_133:
        /*0048*/ 	.word	index@(.nv.constant0._ZN7cutlass13device_kernelIN5flash11enable_sm90INS1_16FlashAttnFwdSm90INS1_25CollectiveMainloopFwdSm90ILi2EN4cute5tupleIJNS5_1CILi1EEES8_S8_EEENS6_IJNS7_ILi192EEENS7_ILi128EEENS7_ILi96EEEEEELi96ENS_10bfloat16_tEfNS_4arch4Sm90ELb0ELb1ELb1ELb1ELb0ELb1ELb0ELb0ELb1ELb1ELb0ELb0EEENS1_21CollectiveEpilogueFwdINS6_IJSA_SC_SB_EEES9_SE_SG_Li384ELb1ELb1ELb0ELb0EEENS1_36VarlenDynamicPersistentTileSchedulerILi192ELi128ELi384ELi128ELb0ELb1ELb1ELb1ELb0ELb1EEEEEEEEEvNT_6ParamsE)
        /*004c*/ 	.short	0x0380
        /*004e*/ 	.short	0x0a80


	//----- nvinfo : EIATTR_SW_WAR
	.align		4
.L_134:
        /*0050*/ 	.byte	0x04, 0x36
        /*0052*/ 	.short	(.L_136 - .L_135)
.L_135:
        /*0054*/ 	.word	0x00000008
.L_136:


//--------------------- .nv.info._ZN7cutlass13device_kernelIN5flash11enable_sm90INS1_16FlashAttnFwdSm90INS1_25CollectiveMainloopFwdSm90ILi2EN4cute5tupleIJNS5_1CILi1EEES8_S8_EEENS6_IJNS7_ILi192EEENS7_ILi144EEENS7_ILi96EEEEEELi96ENS_10bfloat16_tEfNS_4arch4Sm90ELb1ELb0ELb1ELb0ELb0ELb0ELb0ELb0ELb1ELb1ELb0ELb0EEENS1_21CollectiveEpilogueFwdINS6_IJSA_SC_SB_EEES9_SE_SG_Li384ELb0ELb1ELb0ELb0EEENS1_30DynamicPersistentTileSchedulerILi384ELi128ELb0ELb1ELb1EEEEEEEEEvNT_6ParamsE --------------------------
	.section	.nv.info._ZN7cutlass13device_kernelIN5flash11enable_sm90INS1_16FlashAttnFwdSm90INS1_25CollectiveMainloopFwdSm90ILi2EN4cute5tupleIJNS5_1CILi1EEES8_S8_EEENS6_IJNS7_ILi192EEENS7_ILi144EEENS7_ILi96EEEEEELi96ENS_10bfloat16_tEfNS_4arch4Sm90ELb1ELb0ELb1ELb0ELb0ELb0ELb0ELb0ELb1ELb1ELb0ELb0EEENS1_21CollectiveEpilogueFwdINS6_IJSA_SC_SB_EEES9_SE_SG_Li384ELb0ELb1ELb0ELb0EEENS1_30DynamicPersistentTileSchedulerILi384ELi128ELb0ELb1ELb1EEEEEEEEEvNT_6ParamsE,"",@"SHT_CUDA_INFO"
	.sectionflags	@""
	.align	4


	//----- nvinfo : EIATTR_CUDA_API_VERSION
	.align		4
        /*0000*/ 	.byte	0x04, 0x37
        /*0002*/ 	.short	(.L_138 - .L_137)
.L_137:
        /*0004*/ 	.word	0x00000082


	//----- nvinfo : EIATTR_KPARAM_INFO
	.align		4
.L_138:
        /*0008*/ 	.byte	0x04, 0x17
        /*000a*/ 	.short	(.L_140 - .L_139)
.L_139:
        /*000c*/ 	.word	0x00000000
        /*0010*/ 	.short	0x0000
        /*0012*/ 	.short	0x0000
        /*0014*/ 	.byte	0x00, 0xf0, 0x01, 0x2a


	//----- nvinfo : EIATTR_SPARSE_MMA_MASK
	.align		4
.L_140:
        /*0018*/ 	.byte	0x03, 0x50
        /*001a*/ 	.short	0x0000


	//----- nvinfo : EIATTR_MAXREG_COUNT
	.align		4
        /*001c*/ 	.byte	0x03, 0x1b
        /*001e*/ 	.short	0x0080


	//----- nvinfo : EIATTR_MERCURY_ISA_VERSION
	.align		4
        /*0020*/ 	.byte	0x03, 0x5f
        /*0022*/ 	.short	0x0101


	//----- nvinfo : EIATTR_VRC_CTA_INIT_COUNT
	.align		4
        /*0024*/ 	.byte	0x02, 0x4a
	.zero		1
	.zero		1


	//----- nvinfo : EIATTR_EXIT_INSTR_OFFSETS
	.align		4
        /*0028*/ 	.byte	0x04, 0x1c
        /*002a*/ 	.short	(.L_142 - .L_141)


	//   ....[0]....
.L_141:
        /*002c*/ 	.word	0x00000010


	//----- nvinfo : EIATTR_MAX_THREADS
	.align		4
.L_142:
        /*0030*/ 	.byte	0x04, 0x05
        /*0032*/ 	.short	(.L_144 - .L_143)
.L_143:
        /*0034*/ 	.word	0x00000200
        /*0038*/ 	.word	0x00000001
        /*003c*/ 	.word	0x00000001


	//----- nvinfo : EIATTR_CBANK_PARAM_SIZE
	.align		4
.L_144:
        /*0040*/ 	.byte	0x03, 0x19
        /*0042*/ 	.short	0x0a80


	//----- nvinfo : EIATTR_PARAM_CBANK
	.align		4
        /*0044*/ 	.byte	0x04, 0x0a
        /*0046*/ 	.short	(.L_146 - .L_145)
	.align		4
.L_145:
        /*0048*/ 	.word	index@(.nv.constant0._ZN7cutlass13device_kernelIN5flash11enable_sm90INS1_16FlashAttnFwdSm90INS1_25CollectiveMainloopFwdSm90ILi2EN4cute5tupleIJNS5_1CILi1EEES8_S8_EEENS6_IJNS7_ILi192EEENS7_ILi144EEENS7_ILi96EEEEEELi96ENS_10bfloat16_tEfNS_4arch4Sm90ELb1ELb0ELb1ELb0ELb0ELb0ELb0ELb0ELb1ELb1ELb0ELb0EEENS1_21CollectiveEpilogueFwdINS6_IJSA_SC_SB_EEES9_SE_SG_Li384ELb0ELb1ELb0ELb0EEENS1_30DynamicPersistentTileSchedulerILi384ELi128ELb0ELb1ELb1EEEEEEEEEvNT_6ParamsE)
        /*004c*/ 	.short	0x0380
        /*004e*/ 	.short	0x0a80


	//----- nvinfo : EIATTR_SW_WAR
	.align		4
.L_146:
        /*0050*/ 	.byte	0x04, 0x36
        /*0052*/ 	.short	(.L_148 - .L_147)
.L_147:
        /*0054*/ 	.word	0x00000008
.L_148:


//--------------------- .nv.info._ZN7cutlass13device_kernelIN5flash11enable_sm90INS1_16FlashAttnFwdSm90INS1_25CollectiveMainloopFwdSm90ILi2EN4cute5tupleIJNS5_1CILi1EEES8_S8_EEENS6_IJNS7_ILi192EEENS7_ILi144EEENS7_ILi96EEEEEELi96ENS_10bfloat16_tEfNS_4arch4Sm90ELb1ELb0ELb1ELb1ELb0ELb0ELb0ELb0ELb1ELb1ELb0ELb0EEENS1_21CollectiveEpilogueFwdINS6_IJSA_SC_SB_EEES9_SE_SG_Li384ELb1ELb1ELb0ELb0EEENS1_36VarlenDynamicPersistentTileSchedulerILi192ELi144ELi384ELi128ELb0ELb1ELb1ELb1ELb1ELb1EEEEEEEEEvNT_6ParamsE --------------------------
	.section	.nv.info._ZN7cutlass13device_kernelIN5flash11enable_sm90INS1_16FlashAttnFwdSm90INS1_25CollectiveMainloopFwdSm90ILi2EN4cute5tupleIJNS5_1CILi1EEES8_S8_EEENS6_IJNS7_ILi192EEENS7_ILi144EEENS7_ILi96EEEEEELi96ENS_10bfloat16_tEfNS_4arch4Sm90ELb1ELb0ELb1ELb1ELb0ELb0ELb0ELb0ELb1ELb1ELb0ELb0EEENS1_21CollectiveEpilogueFwdINS6_IJSA_SC_SB_EEES9_SE_SG_Li384ELb1ELb1ELb0ELb0EEENS1_36VarlenDynamicPersistentTileSchedulerILi192ELi144ELi384ELi128ELb0ELb1ELb1ELb1ELb1ELb1EEEEEEEEEvNT_6ParamsE,"",@"SHT_CUDA_INFO"
	.sectionflags	@""
	.align	4


	//----- nvinfo : EIATTR_CUDA_API_VERSION
	.align		4
        /*0000*/ 	.byte	0x04, 0x37
        /*0002*/ 	.short	(.L_150 - .L_149)
.L_149:
        /*0004*/ 	.word	0x00000082


	//----- nvinfo : EIATTR_KPARAM_INFO
	.align		4
.L_150:
        /*0008*/ 	.byte	0x04, 0x17
        /*000a*/ 	.short	(.L_152 - .L_151)
.L_151:
        /*000c*/ 	.word	0x00000000
        /*0010*/ 	.short	0x0000
        /*0012*/ 	.short	0x0000
        /*0014*/ 	.byte	0x00, 0xf0, 0x01, 0x2a


	//----- nvinfo : EIATTR_SPARSE_MMA_MASK
	.align		4
.L_152:
        /*0018*/ 	.byte	0x03, 0x50
        /*001a*/ 	.short	0x0000


	//----- nvinfo : EIATTR_MAXREG_COUNT
	.align		4
        /*001c*/ 	.byte	0x03, 0x1b
        /*001e*/ 	.short	0x0080


	//----- nvinfo : EIATTR_MERCURY_ISA_VERSION
	.align		4
        /*0020*/ 	.byte	0x03, 0x5f
        /*0022*/ 	.short	0x0101


	//----- nvinfo : EIATTR_VRC_CTA_INIT_COUNT
	.align		4
        /*0024*/ 	.byte	0x02, 0x4a
	.zero		1
	.zero		1


	//----- nvinfo : EIATTR_EXIT_INSTR_OFFSETS
	.align		4
        /*0028*/ 	.byte	0x04, 0x1c
        /*002a*/ 	.short	(.L_154 - .L_153)


	//   ....[0]....
.L_153:
        /*002c*/ 	.word	0x00000010


	//----- nvinfo : EIATTR_MAX_THREADS
	.align		4
.L_154:
        /*0030*/ 	.byte	0x04, 0x05
        /*0032*/ 	.short	(.L_156 - .L_155)
.L_155:
        /*0034*/ 	.word	0x00000200
        /*0038*/ 	.word	0x00000001
        /*003c*/ 	.word	0x00000001


	//----- nvinfo : EIATTR_CBANK_PARAM_SIZE
	.align		4
.L_156:
        /*0040*/ 	.byte	0x03, 0x19
        /*0042*/ 	.short	0x0a80


	//----- nvinfo : EIATTR_PARAM_CBANK
	.align		4
        /*0044*/ 	.byte	0x04, 0x0a
        /*0046*/ 	.short	(.L_158 - .L_157)
	.align		4
.L_157:
        /*0048*/ 	.word	index@(.nv.constant0._ZN7cutlass13device_kernelIN5flash11enable_sm90INS1_16FlashAttnFwdSm90INS1_25CollectiveMainloopFwdSm90ILi2EN4cute5tupleIJNS5_1CILi1EEES8_S8_EEENS6_IJNS7_ILi192EEENS7_ILi144EEENS7_ILi96EEEEEELi96ENS_10bfloat16_tEfNS_4arch4Sm90ELb1ELb0ELb1ELb1ELb0ELb0ELb0ELb0ELb1ELb1ELb0ELb0EEENS1_21CollectiveEpilogueFwdINS6_IJSA_SC_SB_EEES9_SE_SG_Li384ELb1ELb1ELb0ELb0EEENS1_36VarlenDynamicPersistentTileSchedulerILi192ELi144ELi384ELi128ELb0ELb1ELb1ELb1ELb1ELb1EEEEEEEEEvNT_6ParamsE)
        /*004c*/ 	.short	0x0380
        /*004e*/ 	.short	0x0a80


	//----- nvinfo : EIATTR_SW_WAR
	.align		4
.L_158:
        /*0050*/ 	.byte	0x04, 0x36
        /*0052*/ 	.short	(.L_160 - .L_159)
.L_159:
        /*0054*/ 	.word	0x00000008
.L_160:


//--------------------- .nv.info._ZN7cutlass13device_kernelIN5flash11enable_sm90INS1_16FlashAttnFwdSm90INS1_25CollectiveMainloopFwdSm90ILi2EN4cute5tupleIJNS5_1CILi1EEES8_S8_EEENS6_IJNS7_ILi192EEENS7_ILi144EEENS7_ILi96EEEEEELi96ENS_10bfloat16_tEfNS_4arch4Sm90ELb1ELb0ELb1ELb1ELb0ELb1ELb0ELb0ELb1ELb1ELb0ELb0EEENS1_21CollectiveEpilogueFwdINS6_IJSA_SC_SB_EEES9_SE_SG_Li384ELb1ELb1ELb0ELb0EEENS1_36VarlenDynamicPersistentTileSchedulerILi192ELi144ELi384ELi128ELb0ELb1ELb1ELb1ELb1ELb1EEEEEEEEEvNT_6ParamsE --------------------------
	.section	.nv.info._ZN7cutlass13device_kernelIN5flash11enable_sm90INS1_16FlashAttnFwdSm90INS1_25CollectiveMainloopFwdSm90ILi2EN4cute5tupleIJNS5_1CILi1EEES8_S8_EEENS6_IJNS7_ILi192EEENS7_ILi144EEENS7_ILi96EEEEEELi96ENS_10bfloat16_tEfNS_4arch4Sm90ELb1ELb0ELb1ELb1ELb0ELb1ELb0ELb0ELb1ELb1ELb0ELb0EEENS1_21CollectiveEpilogueFwdINS6_IJSA_SC_SB_EEES9_SE_SG_Li384ELb1ELb1ELb0ELb0EEENS1_36VarlenDynamicPersistentTileSchedulerILi192ELi144ELi384ELi128ELb0ELb1ELb1ELb1ELb1ELb1EEEEEEEEEvNT_6ParamsE,"",@"SHT_CUDA_INFO"
	.sectionflags	@""
	.align	4


	//----- nvinfo : EIATTR_CUDA_API_VERSION
	.align		4
        /*0000*/ 	.byte	0x04, 0x37
        /*0002*/ 	.short	(.L_162 - .L_161)
.L_161:
        /*0004*/ 	.word	0x00000082


	//----- nvinfo : EIATTR_KPARAM_INFO
	.align		4
.L_162:
        /*0008*/ 	.byte	0x04, 0x17
        /*000a*/ 	.short	(.L_164 - .L_163)
.L_163:
        /*000c*/ 	.word	0x00000000
        /*0010*/ 	.short	0x0000
        /*0012*/ 	.short	0x0000
        /*0014*/ 	.byte	0x00, 0xf0, 0x01, 0x2a


	//----- nvinfo : EIATTR_SPARSE_MMA_MASK
	.align		4
.L_164:
        /*0018*/ 	.byte	0x03, 0x50
        /*001a*/ 	.short	0x0000


	//----- nvinfo : EIATTR_MAXREG_COUNT
	.align		4
        /*001c*/ 	.byte	0x03, 0x1b
        /*001e*/ 	.short	0x0080


	//----- nvinfo : EIATTR_MERCURY_ISA_VERSION
	.align		4
        /*0020*/ 	.byte	0x03, 0x5f
        /*0022*/ 	.short	0x0101


	//----- nvinfo : EIATTR_VRC_CTA_INIT_COUNT
	.align		4
        /*0024*/ 	.byte	0x02, 0x4a
	.zero		1
	.zero		1


	//----- nvinfo : EIATTR_EXIT_INSTR_OFFSETS
	.align		4
        /*0028*/ 	.byte	0x04, 0x1c
        /*002a*/ 	.short	(.L_166 - .L_165)


	//   ....[0]....
.L_165:
        /*002c*/ 	.word	0x00000010


	//----- nvinfo : EIATTR_MAX_THREADS
	.align		4
.L_166:
        /*0030*/ 	.byte	0x04, 0x05
        /*0032*/ 	.short	(.L_168 - .L_167)
.L_167:
        /*0034*/ 	.word	0x00000200
        /*0038*/ 	.word	0x00000001
        /*003c*/ 	.word	0x00000001


	//----- nvinfo : EIATTR_CBANK_PARAM_SIZE
	.align		4
.L_168:
        /*0040*/ 	.byte	0x03, 0x19
        /*0042*/ 	.short	0x0a80


	//----- nvinfo : EIATTR_PARAM_CBANK
	.align		4
        /*0044*/ 	.byte	0x04, 0x0a
        /*0046*/ 	.short	(.L_170 - .L_169)
	.align		4
.L_169:
        /*0048*/ 	.word	index@(.nv.constant0._ZN7cutlass13device_kernelIN5flash11enable_sm90INS1_16FlashAttnFwdSm90INS1_25CollectiveMainloopFwdSm90ILi2EN4cute5tupleIJNS5_1CILi1EEES8_S8_EEENS6_IJNS7_ILi192EEENS7_ILi144EEENS7_ILi96EEEEEELi96ENS_10bfloat16_tEfNS_4arch4Sm90ELb1ELb0ELb1ELb1ELb0ELb1ELb0ELb0ELb1ELb1ELb0ELb0EEENS1_21CollectiveEpilogueFwdINS6_IJSA_SC_SB_EEES9_SE_SG_Li384ELb1ELb1ELb0ELb0EEENS1_36VarlenDynamicPersistentTileSchedulerILi192ELi144ELi384ELi128ELb0ELb1ELb1ELb1ELb1ELb1EEEEEEEEEvNT_6ParamsE)
        /*004c*/ 	.short	0x0380
        /*004e*/ 	.short	0x0a80


	//----- nvinfo : EIATTR_SW_WAR
	.align		4
.L_170:
        /*0050*/ 	.byte	0x04, 0x36
        /*0052*/ 	.short	(.L_172 - .L_171)
.L_171:
        /*0054*/ 	.word	0x00000008
.L_172:


//--------------------- .nv.callgraph             --------------------------
	.section	.nv.callgraph,"",@"SHT_CUDA_CALLGRAPH"
	.align	4
	.sectionentsize	8
	.align		4
        /*0000*/ 	.word	0x00000000
	.align		4
        /*0004*/ 	.word	0xffffffff
	.align		4
        /*0008*/ 	.word	0x00000000
	.align		4
        /*000c*/ 	.word	0xfffffffe
	.align		4
        /*0010*/ 	.word	0x00000000
	.align		4
        /*0014*/ 	.word	0xfffffffd
	.align		4
        /*0018*/ 	.word	0x00000000
	.align		4
        /*001c*/ 	.word	0xfffffffc


//--------------------- .nv.constant4             --------------------------
	.section	.nv.constant4,"a",@progbits
	.align	8
	.align		8
.nv.constant4:
        /*0000*/ 	.dword	_ZN81_INTERNAL_e1511efd_45_flash_fwd_hdim96_bf16_softcap_packgqa_sm90_cu_9d2915ae_38784cuda3std3__45__cpo5beginE
	.align		8
        /*0008*/ 	.dword	_ZN81_INTERNAL_e1511efd_45_flash_fwd_hdim96_bf16_softcap_packgqa_sm90_cu_9d2915ae_38784cuda3std3__45__cpo3endE
	.align		8
        /*0010*/ 	.dword	_ZN81_INTERNAL_e1511efd_45_flash_fwd_hdim96_bf16_softcap_packgqa_sm90_cu_9d2915ae_38784cuda3std3__45__cpo6cbeginE
	.align		8
        /*0018*/ 	.dword	_ZN81_INTERNAL_e1511efd_45_flash_fwd_hdim96_bf16_softcap_packgqa_sm90_cu_9d2915ae_38784cuda3std3__45__cpo4cendE
	.align		8
        /*0020*/ 	.dword	_ZN81_INTERNAL_e1511efd_45_flash_fwd_hdim96_bf16_softcap_packgqa_sm90_cu_9d2915ae_38784cuda3std3__483_GLOBAL__N__e1511efd_45_flash_fwd_hdim96_bf16_softcap_packgqa_sm90_cu_9d2915ae_38786ignoreE
	.align		8
        /*0028*/ 	.dword	_ZN81_INTERNAL_e1511efd_45_flash_fwd_hdim96_bf16_softcap_packgqa_sm90_cu_9d2915ae_38784cuda3std3__419piecewise_constructE
	.align		8
        /*0030*/ 	.dword	_ZN81_INTERNAL_e1511efd_45_flash_fwd_hdim96_bf16_softcap_packgqa_sm90_cu_9d2915ae_38784cuda3std3__48in_placeE
	.align		8
        /*0038*/ 	.dword	_ZN81_INTERNAL_e1511efd_45_flash_fwd_hdim96_bf16_softcap_packgqa_sm90_cu_9d2915ae_38784cuda3std6ranges3__45__cpo4swapE
	.align		8
        /*0040*/ 	.dword	_ZN81_INTERNAL_e1511efd_45_flash_fwd_hdim96_bf16_softcap_packgqa_sm90_cu_9d2915ae_38784cuda3std6ranges3__45__cpo9iter_moveE
	.align		8
        /*0048*/ 	.dword	_ZN81_INTERNAL_e1511efd_45_flash_fwd_hdim96_bf16_softcap_packgqa_sm90_cu_9d2915ae_38784cute7productE
	.align		8
        /*0050*/ 	.dword	_ZN81_INTERNAL_e1511efd_45_flash_fwd_hdim96_bf16_softcap_packgqa_sm90_cu_9d2915ae_38784cute1_E


//--------------------- .text._ZN7cutlass13device_kernelIN5flash11enable_sm90INS1_16FlashAttnFwdSm90INS1_25CollectiveMainloopFwdSm90ILi2EN4cute5tupleIJNS5_1CILi1EEES8_S8_EEENS6_IJNS7_ILi192EEENS7_ILi144EEENS7_ILi96EEEEEELi96ENS_10bfloat16_tEfNS_4arch4Sm90ELb0ELb0ELb1ELb0ELb0ELb0ELb0ELb0ELb1ELb1ELb0ELb0EEENS1_21CollectiveEpilogueFwdINS6_IJSA_SC_SB_EEES9_SE_SG_Li384ELb0ELb1ELb0ELb0EEENS1_29StaticPersistentTileSchedulerILb0EEEEEEEEEvNT_6ParamsE --------------------------
	.section	.text._ZN7cutlass13device_kernelIN5flash11enable_sm90INS1_16FlashAttnFwdSm90INS1_25CollectiveMainloopFwdSm90ILi2EN4cute5tupleIJNS5_1CILi1EEES8_S8_EEENS6_IJNS7_ILi192EEENS7_ILi144EEENS7_ILi96EEEEEELi96ENS_10bfloat16_tEfNS_4arch4Sm90ELb0ELb0ELb1ELb0ELb0ELb0ELb0ELb0ELb1ELb1ELb0ELb0EEENS1_21CollectiveEpilogueFwdINS6_IJSA_SC_SB_EEES9_SE_SG_Li384ELb0ELb1ELb0ELb0EEENS1_29StaticPersistentTileSchedulerILb0EEEEEEEEEvNT_6ParamsE,"ax",@progbits
	.align	128
.text._ZN7cutlass13device_kernelIN5flash11enable_sm90INS1_16FlashAttnFwdSm90INS1_25CollectiveMainloopFwdSm90ILi2EN4cute5tupleIJNS5_1CILi1EEES8_S8_EEENS6_IJNS7_ILi192EEENS7_ILi144EEENS7_ILi96EEEEEELi96ENS_10bfloat16_tEfNS_4arch4Sm90ELb0ELb0ELb1ELb0ELb0ELb0ELb0ELb0ELb1ELb1ELb0ELb0EEENS1_21CollectiveEpilogueFwdINS6_IJSA_SC_SB_EEES9_SE_SG_Li384ELb0ELb1ELb0ELb0EEENS1_29StaticPersistentTileSchedulerILb0EEEEEEEEEvNT_6ParamsE:
        .type           _ZN7cutlass13device_kernelIN5flash11enable_sm90INS1_16FlashAttnFwdSm90INS1_25CollectiveMainloopFwdSm90ILi2EN4cute5tupleIJNS5_1CILi1EEES8_S8_EEENS6_IJNS7_ILi192EEENS7_ILi144EEENS7_ILi96EEEEEELi96ENS_10bfloat16_tEfNS_4arch4Sm90ELb0ELb0ELb1ELb0ELb0ELb0ELb0ELb0ELb1ELb1ELb0ELb0EEENS1_21CollectiveEpilogueFwdINS6_IJSA_SC_SB_EEES9_SE_SG_Li384ELb0ELb1ELb0ELb0EEENS1_29StaticPersistentTileSchedulerILb0EEEEEEEEEvNT_6ParamsE,@function
        .size           _ZN7cutlass13device_kernelIN5flash11enable_sm90INS1_16FlashAttnFwdSm90INS1_25CollectiveMainloopFwdSm90ILi2EN4cute5tupleIJNS5_1CILi1EEES8_S8_EEENS6_IJNS7_ILi192EEENS7_ILi144EEENS7_ILi96EEEEEELi96ENS_10bfloat16_tEfNS_4arch4Sm90ELb0ELb0ELb1ELb0ELb0ELb0ELb0ELb0ELb1ELb1ELb0ELb0EEENS1_21CollectiveEpilogueFwdINS6_IJSA_SC_SB_EEES9_SE_SG_Li384ELb0ELb1ELb0ELb0EEENS1_29StaticPersistentTileSchedulerILb0EEEEEEEEEvNT_6ParamsE,(.L_x_9 - _ZN7cutlass13device_kernelIN5flash11enable_sm90INS1_16FlashAttnFwdSm90INS1_25CollectiveMainloopFwdSm90ILi2EN4cute5tupleIJNS5_1CILi1EEES8_S8_EEENS6_IJNS7_ILi192EEENS7_ILi144EEENS7_ILi96EEEEEELi96ENS_10bfloat16_tEfNS_4arch4Sm90ELb0ELb0ELb1ELb0ELb0ELb0ELb0ELb0ELb1ELb1ELb0ELb0EEENS1_21CollectiveEpilogueFwdINS6_IJSA_SC_SB_EEES9_SE_SG_Li384ELb0ELb1ELb0ELb0EEENS1_29StaticPersistentTileSchedulerILb0EEEEEEEEEvNT_6ParamsE)
        .other          _ZN7cutlass13device_kernelIN5flash11enable_sm90INS1_16FlashAttnFwdSm90INS1_25CollectiveMainloopFwdSm90ILi2EN4cute5tupleIJNS5_1CILi1EEES8_S8_EEENS6_IJNS7_ILi192EEENS7_ILi144EEENS7_ILi96EEEEEELi96ENS_10bfloat16_tEfNS_4arch4Sm90ELb0ELb0ELb1ELb0ELb0ELb0ELb0ELb0ELb1ELb1ELb0ELb0EEENS1_21CollectiveEpilogueFwdINS6_IJSA_SC_SB_EEES9_SE_SG_Li384ELb0ELb1ELb0ELb0EEENS1_29StaticPersistentTileSchedulerILb0EEEEEEEEEvNT_6ParamsE,@"STO_CUDA_ENTRY STV_DEFAULT"
_ZN7cutlass13device_kernelIN5flash11enable_sm90INS1_16FlashAttnFwdSm90INS1_25CollectiveMainloopFwdSm90ILi2EN4cute5tupleIJNS5_1CILi1EEES8_S8_EEENS6_IJNS7_ILi192EEENS7_ILi144EEENS7_ILi96EEEEEELi96ENS_10bfloat16_tEfNS_4arch4Sm90ELb0ELb0ELb1ELb0ELb0ELb0ELb0ELb0ELb1ELb1ELb0ELb0EEENS1_21CollectiveEpilogueFwdINS6_IJSA_SC_SB_EEES9_SE_SG_Li384ELb0ELb1ELb0ELb0EEENS1_29StaticPersistentTileSchedulerILb0EEEEEEEEEvNT_6ParamsE:
[----:B------:R-:W-:Y:S01]  /*0000*/  LDC R1, c[0x0][0x37c] ;  /* 0x0000df00ff017b82 */ /* 0x000fe20000000800 */
[----:B------:R-:W-:Y:S05]  /*0010*/  EXIT ;  /* 0x000000000000794d */ /* 0x000fea0003800000 */
.L_x_0:
[----:B------:R-:W-:-:S00]  /*0020*/  BRA `(.L_x_0) ;  /* 0xfffffffc00fc7947 */ /* 0x000fc0000383ffff */
[----:B------:R-:W-:-:S00]  /*0030*/  NOP ;  /* 0x0000000000007918 */ /* 0x000fc00000000000 */
        /* <DEDUP_REMOVED lines=12> */
.L_x_9:


//--------------------- .text._ZN7cutlass13device_kernelIN5flash11enable_sm90INS1_16FlashAttnFwdSm90INS1_25CollectiveMainloopFwdSm90ILi2EN4cute5tupleIJNS5_1CILi1EEES8_S8_EEENS6_IJNS7_ILi192EEENS7_ILi144EEENS7_ILi96EEEEEELi96ENS_10bfloat16_tEfNS_4arch4Sm90ELb0ELb0ELb1ELb1ELb0ELb0ELb0ELb0ELb1ELb1ELb0ELb0EEENS1_21CollectiveEpilogueFwdINS6_IJSA_SC_SB_EEES9_SE_SG_Li384ELb1ELb1ELb0ELb0EEENS1_36VarlenDynamicPersistentTileSchedulerILi192ELi144ELi384ELi128ELb0ELb1ELb1ELb0ELb1ELb1EEEEEEEEEvNT_6ParamsE --------------------------
	.section	.text._ZN7cutlass13device_kernelIN5flash11enable_sm90INS1_16FlashAttnFwdSm90INS1_25CollectiveMainloopFwdSm90ILi2EN4cute5tupleIJNS5_1CILi1EEES8_S8_EEENS6_IJNS7_ILi192EEENS7_ILi144EEENS7_ILi96EEEEEELi96ENS_10bfloat16_tEfNS_4arch4Sm90ELb0ELb0ELb1ELb1ELb0ELb0ELb0ELb0ELb1ELb1ELb0ELb0EEENS1_21CollectiveEpilogueFwdINS6_IJSA_SC_SB_EEES9_SE_SG_Li384ELb1ELb1ELb0ELb0EEENS1_36VarlenDynamicPersistentTileSchedulerILi192ELi144ELi384ELi128ELb0ELb1ELb1ELb0ELb1ELb1EEEEEEEEEvNT_6ParamsE,"ax",@progbits
	.align	128
.text._ZN7cutlass13device_kernelIN5flash11enable_sm90INS1_16FlashAttnFwdSm90INS1_25CollectiveMainloopFwdSm90ILi2EN4cute5tupleIJNS5_1CILi1EEES8_S8_EEENS6_IJNS7_ILi192EEENS7_ILi144EEENS7_ILi96EEEEEELi96ENS_10bfloat16_tEfNS_4arch4Sm90ELb0ELb0ELb1ELb1ELb0ELb0ELb0ELb0ELb1ELb1ELb0ELb0EEENS1_21CollectiveEpilogueFwdINS6_IJSA_SC_SB_EEES9_SE_SG_Li384ELb1ELb1ELb0ELb0EEENS1_36VarlenDynamicPersistentTileSchedulerILi192ELi144ELi384ELi128ELb0ELb1ELb1ELb0ELb1ELb1EEEEEEEEEvNT_6ParamsE:
        .type           _ZN7cutlass13device_kernelIN5flash11enable_sm90INS1_16FlashAttnFwdSm90INS1_25CollectiveMainloopFwdSm90ILi2EN4cute5tupleIJNS5_1CILi1EEES8_S8_EEENS6_IJNS7_ILi192EEENS7_ILi144EEENS7_ILi96EEEEEELi96ENS_10bfloat16_tEfNS_4arch4Sm90ELb0ELb0ELb1ELb1ELb0ELb0ELb0ELb0ELb1ELb1ELb0ELb0EEENS1_21CollectiveEpilogueFwdINS6_IJSA_SC_SB_EEES9_SE_SG_Li384ELb1ELb1ELb0ELb0EEENS1_36VarlenDynamicPersistentTileSchedulerILi192ELi144ELi384ELi128ELb0ELb1ELb1ELb0ELb1ELb1EEEEEEEEEvNT_6ParamsE,@function
        .size           _ZN7cutlass13device_kernelIN5flash11enable_sm90INS1_16FlashAttnFwdSm90INS1_25CollectiveMainloopFwdSm90ILi2EN4cute5tupleIJNS5_1CILi1EEES8_S8_EEENS6_IJNS7_ILi192EEENS7_ILi144EEENS7_ILi96EEEEEELi96ENS_10bfloat16_tEfNS_4arch4Sm90ELb0ELb0ELb1ELb1ELb0ELb0ELb0ELb0ELb1ELb1ELb0ELb0EEENS1_21CollectiveEpilogueFwdINS6_IJSA_SC_SB_EEES9_SE_SG_Li384ELb1ELb1ELb0ELb0EEENS1_36VarlenDynamicPersistentTileSchedulerILi192ELi144ELi384ELi128ELb0ELb1ELb1ELb0ELb1ELb1EEEEEEEEEvNT_6ParamsE,(.L_x_10 - _ZN7cutlass13device_kernelIN5flash11enable_sm90INS1_16FlashAttnFwdSm90INS1_25CollectiveMainloopFwdSm90ILi2EN4cute5tupleIJNS5_1CILi1EEES8_S8_EEENS6_IJNS7_ILi192EEENS7_ILi144EEENS7_ILi96EEEEEELi96ENS_10bfloat16_tEfNS_4arch4Sm90ELb0ELb0ELb1ELb1ELb0ELb0ELb0ELb0ELb1ELb1ELb0ELb0EEENS1_21CollectiveEpilogueFwdINS6_IJSA_SC_SB_EEES9_SE_SG_Li384ELb1ELb1ELb0ELb0EEENS1_36VarlenDynamicPersistentTileSchedulerILi192ELi144ELi384ELi128ELb0ELb1ELb1ELb0ELb1ELb1EEEEEEEEEvNT_6ParamsE)
        .other          _ZN7cutlass13device_kernelIN5flash11enable_sm90INS1_16FlashAttnFwdSm90INS1_25CollectiveMainloopFwdSm90ILi2EN4cute5tupleIJNS5_1CILi1EEES8_S8_EEENS6_IJNS7_ILi192EEENS7_ILi144EEENS7_ILi96EEEEEELi96ENS_10bfloat16_tEfNS_4arch4Sm90ELb0ELb0ELb1ELb1ELb0ELb0ELb0ELb0ELb1ELb1ELb0ELb0EEENS1_21CollectiveEpilogueFwdINS6_IJSA_SC_SB_EEES9_SE_SG_Li384ELb1ELb1ELb0ELb0EEENS1_36VarlenDynamicPersistentTileSchedulerILi192ELi144ELi384ELi128ELb0ELb1ELb1ELb0ELb1ELb1EEEEEEEEEvNT_6ParamsE,@"STO_CUDA_ENTRY STV_DEFAULT"
_ZN7cutlass13device_kernelIN5flash11enable_sm90INS1_16FlashAttnFwdSm90INS1_25CollectiveMainloopFwdSm90ILi2EN4cute5tupleIJNS5_1CILi1EEES8_S8_EEENS6_IJNS7_ILi192EEENS7_ILi144EEENS7_ILi96EEEEEELi96ENS_10bfloat16_tEfNS_4arch4Sm90ELb0ELb0ELb1ELb1ELb0ELb0ELb0ELb0ELb1ELb1ELb0ELb0EEENS1_21CollectiveEpilogueFwdINS6_IJSA_SC_SB_EEES9_SE_SG_Li384ELb1ELb1ELb0ELb0EEENS1_36VarlenDynamicPersistentTileSchedulerILi192ELi144ELi384ELi128ELb0ELb1ELb1ELb0ELb1ELb1EEEEEEEEEvNT_6ParamsE:
[----:B------:R-:W-:Y:S01]  /*0000*/  LDC R1, c[0x0][0x37c] ;  /* 0x0000df00ff017b82 */ /* 0x000fe20000000800 */
[----:B------:R-:W-:Y:S05]  /*0010*/  EXIT ;  /* 0x000000000000794d */ /* 0x000fea0003800000 */
.L_x_1:
        /* <DEDUP_REMOVED lines=14> */
.L_x_10:


//--------------------- .text._ZN7cutlass13device_kernelIN5flash11enable_sm90INS1_16FlashAttnFwdSm90INS1_25CollectiveMainloopFwdSm90ILi2EN4cute5tupleIJNS5_1CILi1EEES8_S8_EEENS6_IJNS7_ILi192EEENS7_ILi144EEENS7_ILi96EEEEEELi96ENS_10bfloat16_tEfNS_4arch4Sm90ELb0ELb0ELb1ELb1ELb0ELb1ELb0ELb0ELb1ELb1ELb0ELb0EEENS1_21CollectiveEpilogueFwdINS6_IJSA_SC_SB_EEES9_SE_SG_Li384ELb1ELb1ELb0ELb0EEENS1_36VarlenDynamicPersistentTileSchedulerILi192ELi144ELi384ELi128ELb0ELb1ELb1ELb0ELb1ELb1EEEEEEEEEvNT_6ParamsE --------------------------
	.section	.text._ZN7cutlass13device_kernelIN5flash11enable_sm90INS1_16FlashAttnFwdSm90INS1_25CollectiveMainloopFwdSm90ILi2EN4cute5tupleIJNS5_1CILi1EEES8_S8_EEENS6_IJNS7_ILi192EEENS7_ILi144EEENS7_ILi96EEEEEELi96ENS_10bfloat16_tEfNS_4arch4Sm90ELb0ELb0ELb1ELb1ELb0ELb1ELb0ELb0ELb1ELb1ELb0ELb0EEENS1_21CollectiveEpilogueFwdINS6_IJSA_SC_SB_EEES9_SE_SG_Li384ELb1ELb1ELb0ELb0EEENS1_36VarlenDynamicPersistentTileSchedulerILi192ELi144ELi384ELi128ELb0ELb1ELb1ELb0ELb1ELb1EEEEEEEEEvNT_6ParamsE,"ax",@progbits
	.align	128
.text._ZN7cutlass13device_kernelIN5flash11enable_sm90INS1_16FlashAttnFwdSm90INS1_25CollectiveMainloopFwdSm90ILi2EN4cute5tupleIJNS5_1CILi1EEES8_S8_EEENS6_IJNS7_ILi192EEENS7_ILi144EEENS7_ILi96EEEEEELi96ENS_10bfloat16_tEfNS_4arch4Sm90ELb0ELb0ELb1ELb1ELb0ELb1ELb0ELb0ELb1ELb1ELb0ELb0EEENS1_21CollectiveEpilogueFwdINS6_IJSA_SC_SB_EEES9_SE_SG_Li384ELb1ELb1ELb0ELb0EEENS1_36VarlenDynamicPersistentTileSchedulerILi192ELi144ELi384ELi128ELb0ELb1ELb1ELb0ELb1ELb1EEEEEEEEEvNT_6ParamsE:
        .type           _ZN7cutlass13device_kernelIN5flash11enable_sm90INS1_16FlashAttnFwdSm90INS1_25CollectiveMainloopFwdSm90ILi2EN4cute5tupleIJNS5_1CILi1EEES8_S8_EEENS6_IJNS7_ILi192EEENS7_ILi144EEENS7_ILi96EEEEEELi96ENS_10bfloat16_tEfNS_4arch4Sm90ELb0ELb0ELb1ELb1ELb0ELb1ELb0ELb0ELb1ELb1ELb0ELb0EEENS1_21CollectiveEpilogueFwdINS6_IJSA_SC_SB_EEES9_SE_SG_Li384ELb1ELb1ELb0ELb0EEENS1_36VarlenDynamicPersistentTileSchedulerILi192ELi144ELi384ELi128ELb0ELb1ELb1ELb0ELb1ELb1EEEEEEEEEvNT_6ParamsE,@function
        .size           _ZN7cutlass13device_kernelIN5flash11enable_sm90INS1_16FlashAttnFwdSm90INS1_25CollectiveMainloopFwdSm90ILi2EN4cute5tupleIJNS5_1CILi1EEES8_S8_EEENS6_IJNS7_ILi192EEENS7_ILi144EEENS7_ILi96EEEEEELi96ENS_10bfloat16_tEfNS_4arch4Sm90ELb0ELb0ELb1ELb1ELb0ELb1ELb0ELb0ELb1ELb1ELb0ELb0EEENS1_21CollectiveEpilogueFwdINS6_IJSA_SC_SB_EEES9_SE_SG_Li384ELb1ELb1ELb0ELb0EEENS1_36VarlenDynamicPersistentTileSchedulerILi192ELi144ELi384ELi128ELb0ELb1ELb1ELb0ELb1ELb1EEEEEEEEEvNT_6ParamsE,(.L_x_11 - _ZN7cutlass13device_kernelIN5flash11enable_sm90INS1_16FlashAttnFwdSm90INS1_25CollectiveMainloopFwdSm90ILi2EN4cute5tupleIJNS5_1CILi1EEES8_S8_EEENS6_IJNS7_ILi192EEENS7_ILi144EEENS7_ILi96EEEEEELi96ENS_10bfloat16_tEfNS_4arch4Sm90ELb0ELb0ELb1ELb1ELb0ELb1ELb0ELb0ELb1ELb1ELb0ELb0EEENS1_21CollectiveEpilogueFwdINS6_IJSA_SC_SB_EEES9_SE_SG_Li384ELb1ELb1ELb0ELb0EEENS1_36VarlenDynamicPersistentTileSchedulerILi192ELi144ELi384ELi128ELb0ELb1ELb1ELb0ELb1ELb1EEEEEEEEEvNT_6ParamsE)
        .other          _ZN7cutlass13device_kernelIN5flash11enable_sm90INS1_16FlashAttnFwdSm90INS1_25CollectiveMainloopFwdSm90ILi2EN4cute5tupleIJNS5_1CILi1EEES8_S8_EEENS6_IJNS7_ILi192EEENS7_ILi144EEENS7_ILi96EEEEEELi96ENS_10bfloat16_tEfNS_4arch4Sm90ELb0ELb0ELb1ELb1ELb0ELb1ELb0ELb0ELb1ELb1ELb0ELb0EEENS1_21CollectiveEpilogueFwdINS6_IJSA_SC_SB_EEES9_SE_SG_Li384ELb1ELb1ELb0ELb0EEENS1_36VarlenDynamicPersistentTileSchedulerILi192ELi144ELi384ELi128ELb0ELb1ELb1ELb0ELb1ELb1EEEEEEEEEvNT_6ParamsE,@"STO_CUDA_ENTRY STV_DEFAULT"
_ZN7cutlass13device_kernelIN5flash11enable_sm90INS1_16FlashAttnFwdSm90INS1_25CollectiveMainloopFwdSm90ILi2EN4cute5tupleIJNS5_1CILi1EEES8_S8_EEENS6_IJNS7_ILi192EEENS7_ILi144EEENS7_ILi96EEEEEELi96ENS_10bfloat16_tEfNS_4arch4Sm90ELb0ELb0ELb1ELb1ELb0ELb1ELb0ELb0ELb1ELb1ELb0ELb0EEENS1_21CollectiveEpilogueFwdINS6_IJSA_SC_SB_EEES9_SE_SG_Li384ELb1ELb1ELb0ELb0EEENS1_36VarlenDynamicPersistentTileSchedulerILi192ELi144ELi384ELi128ELb0ELb1ELb1ELb0ELb1ELb1EEEEEEEEEvNT_6ParamsE:
[----:B------:R-:W-:Y:S01]  /*0000*/  LDC R1, c[0x0][0x37c] ;  /* 0x0000df00ff017b82 */ /* 0x000fe20000000800 */
[----:B------:R-:W-:Y:S05]  /*0010*/  EXIT ;  /* 0x000000000000794d */ /* 0x000fea0003800000 */
.L_x_2:
        /* <DEDUP_REMOVED lines=14> */
.L_x_11:


//--------------------- .text._ZN7cutlass13device_kernelIN5flash11enable_sm90INS1_16FlashAttnFwdSm90INS1_25CollectiveMainloopFwdSm90ILi2EN4cute5tupleIJNS5_1CILi1EEES8_S8_EEENS6_IJNS7_ILi192EEENS7_ILi128EEENS7_ILi96EEEEEELi96ENS_10bfloat16_tEfNS_4arch4Sm90ELb0ELb1ELb1ELb0ELb0ELb0ELb0ELb0ELb1ELb1ELb0ELb0EEENS1_21CollectiveEpilogueFwdINS6_IJSA_SC_SB_EEES9_SE_SG_Li384ELb0ELb1ELb0ELb0EEENS1_30DynamicPersistentTileSchedulerILi384ELi128ELb0ELb1ELb1EEEEEEEEEvNT_6ParamsE --------------------------
	.section	.text._ZN7cutlass13device_kernelIN5flash11enable_sm90INS1_16FlashAttnFwdSm90INS1_25CollectiveMainloopFwdSm90ILi2EN4cute5tupleIJNS5_1CILi1EEES8_S8_EEENS6_IJNS7_ILi192EEENS7_ILi128EEENS7_ILi96EEEEEELi96ENS_10bfloat16_tEfNS_4arch4Sm90ELb0ELb1ELb1ELb0ELb0ELb0ELb0ELb0ELb1ELb1ELb0ELb0EEENS1_21CollectiveEpilogueFwdINS6_IJSA_SC_SB_EEES9_SE_SG_Li384ELb0ELb1ELb0ELb0EEENS1_30DynamicPersistentTileSchedulerILi384ELi128ELb0ELb1ELb1EEEEEEEEEvNT_6ParamsE,"ax",@progbits
	.align	128
.text._ZN7cutlass13device_kernelIN5flash11enable_sm90INS1_16FlashAttnFwdSm90INS1_25CollectiveMainloopFwdSm90ILi2EN4cute5tupleIJNS5_1CILi1EEES8_S8_EEENS6_IJNS7_ILi192EEENS7_ILi128EEENS7_ILi96EEEEEELi96ENS_10bfloat16_tEfNS_4arch4Sm90ELb0ELb1ELb1ELb0ELb0ELb0ELb0ELb0ELb1ELb1ELb0ELb0EEENS1_21CollectiveEpilogueFwdINS6_IJSA_SC_SB_EEES9_SE_SG_Li384ELb0ELb1ELb0ELb0EEENS1_30DynamicPersistentTileSchedulerILi384ELi128ELb0ELb1ELb1EEEEEEEEEvNT_6ParamsE:
        .type           _ZN7cutlass13device_kernelIN5flash11enable_sm90INS1_16FlashAttnFwdSm90INS1_25CollectiveMainloopFwdSm90ILi2EN4cute5tupleIJNS5_1CILi1EEES8_S8_EEENS6_IJNS7_ILi192EEENS7_ILi128EEENS7_ILi96EEEEEELi96ENS_10bfloat16_tEfNS_4arch4Sm90ELb0ELb1ELb1ELb0ELb0ELb0ELb0ELb0ELb1ELb1ELb0ELb0EEENS1_21CollectiveEpilogueFwdINS6_IJSA_SC_SB_EEES9_SE_SG_Li384ELb0ELb1ELb0ELb0EEENS1_30DynamicPersistentTileSchedulerILi384ELi128ELb0ELb1ELb1EEEEEEEEEvNT_6ParamsE,@function
        .size           _ZN7cutlass13device_kernelIN5flash11enable_sm90INS1_16FlashAttnFwdSm90INS1_25CollectiveMainloopFwdSm90ILi2EN4cute5tupleIJNS5_1CILi1EEES8_S8_EEENS6_IJNS7_ILi192EEENS7_ILi128EEENS7_ILi96EEEEEELi96ENS_10bfloat16_tEfNS_4arch4Sm90ELb0ELb1ELb1ELb0ELb0ELb0ELb0ELb0ELb1ELb1ELb0ELb0EEENS1_21CollectiveEpilogueFwdINS6_IJSA_SC_SB_EEES9_SE_SG_Li384ELb0ELb1ELb0ELb0EEENS1_30DynamicPersistentTileSchedulerILi384ELi128ELb0ELb1ELb1EEEEEEEEEvNT_6ParamsE,(.L_x_12 - _ZN7cutlass13device_kernelIN5flash11enable_sm90INS1_16FlashAttnFwdSm90INS1_25CollectiveMainloopFwdSm90ILi2EN4cute5tupleIJNS5_1CILi1EEES8_S8_EEENS6_IJNS7_ILi192EEENS7_ILi128EEENS7_ILi96EEEEEELi96ENS_10bfloat16_tEfNS_4arch4Sm90ELb0ELb1ELb1ELb0ELb0ELb0ELb0ELb0ELb1ELb1ELb0ELb0EEENS1_21CollectiveEpilogueFwdINS6_IJSA_SC_SB_EEES9_SE_SG_Li384ELb0ELb1ELb0ELb0EEENS1_30DynamicPersistentTileSchedulerILi384ELi128ELb0ELb1ELb1EEEEEEEEEvNT_6ParamsE)
        .other          _ZN7cutlass13device_kernelIN5flash11enable_sm90INS1_16FlashAttnFwdSm90INS1_25CollectiveMainloopFwdSm90ILi2EN4cute5tupleIJNS5_1CILi1EEES8_S8_EEENS6_IJNS7_ILi192EEENS7_ILi128EEENS7_ILi96EEEEEELi96ENS_10bfloat16_tEfNS_4arch4Sm90ELb0ELb1ELb1ELb0ELb0ELb0ELb0ELb0ELb1ELb1ELb0ELb0EEENS1_21CollectiveEpilogueFwdINS6_IJSA_SC_SB_EEES9_SE_SG_Li384ELb0ELb1ELb0ELb0EEENS1_30DynamicPersistentTileSchedulerILi384ELi128ELb0ELb1ELb1EEEEEEEEEvNT_6ParamsE,@"STO_CUDA_ENTRY STV_DEFAULT"
_ZN7cutlass13device_kernelIN5flash11enable_sm90INS1_16FlashAttnFwdSm90INS1_25CollectiveMainloopFwdSm90ILi2EN4cute5tupleIJNS5_1CILi1EEES8_S8_EEENS6_IJNS7_ILi192EEENS7_ILi128EEENS7_ILi96EEEEEELi96ENS_10bfloat16_tEfNS_4arch4Sm90ELb0ELb1ELb1ELb0ELb0ELb0ELb0ELb0ELb1ELb1ELb0ELb0EEENS1_21CollectiveEpilogueFwdINS6_IJSA_SC_SB_EEES9_SE_SG_Li384ELb0ELb1ELb0ELb0EEENS1_30DynamicPersistentTileSchedulerILi384ELi128ELb0ELb1ELb1EEEEEEEEEvNT_6ParamsE:
[----:B------:R-:W-:Y:S01]  /*0000*/  LDC R1, c[0x0][0x37c] ;  /* 0x0000df00ff017b82 */ /* 0x000fe20000000800 */
[----:B------:R-:W-:Y:S05]  /*0010*/  EXIT ;  /* 0x000000000000794d */ /* 0x000fea0003800000 */
.L_x_3:
        /* <DEDUP_REMOVED lines=14> */
.L_x_12:


//--------------------- .text._ZN7cutlass13device_kernelIN5flash11enable_sm90INS1_16FlashAttnFwdSm90INS1_25CollectiveMainloopFwdSm90ILi2EN4cute5tupleIJNS5_1CILi1EEES8_S8_EEENS6_IJNS7_ILi192EEENS7_ILi128EEENS7_ILi96EEEEEELi96ENS_10bfloat16_tEfNS_4arch4Sm90ELb0ELb1ELb1ELb1ELb0ELb0ELb0ELb0ELb1ELb1ELb0ELb0EEENS1_21CollectiveEpilogueFwdINS6_IJSA_SC_SB_EEES9_SE_SG_Li384ELb1ELb1ELb0ELb0EEENS1_36VarlenDynamicPersistentTileSchedulerILi192ELi128ELi384ELi128ELb0ELb1ELb1ELb1ELb0ELb1EEEEEEEEEvNT_6ParamsE --------------------------
	.section	.text._ZN7cutlass13device_kernelIN5flash11enable_sm90INS1_16FlashAttnFwdSm90INS1_25CollectiveMainloopFwdSm90ILi2EN4cute5tupleIJNS5_1CILi1EEES8_S8_EEENS6_IJNS7_ILi192EEENS7_ILi128EEENS7_ILi96EEEEEELi96ENS_10bfloat16_tEfNS_4arch4Sm90ELb0ELb1ELb1ELb1ELb0ELb0ELb0ELb0ELb1ELb1ELb0ELb0EEENS1_21CollectiveEpilogueFwdINS6_IJSA_SC_SB_EEES9_SE_SG_Li384ELb1ELb1ELb0ELb0EEENS1_36VarlenDynamicPersistentTileSchedulerILi192ELi128ELi384ELi128ELb0ELb1ELb1ELb1ELb0ELb1EEEEEEEEEvNT_6ParamsE,"ax",@progbits
	.align	128
.text._ZN7cutlass13device_kernelIN5flash11enable_sm90INS1_16FlashAttnFwdSm90INS1_25CollectiveMainloopFwdSm90ILi2EN4cute5tupleIJNS5_1CILi1EEES8_S8_EEENS6_IJNS7_ILi192EEENS7_ILi128EEENS7_ILi96EEEEEELi96ENS_10bfloat16_tEfNS_4arch4Sm90ELb0ELb1ELb1ELb1ELb0ELb0ELb0ELb0ELb1ELb1ELb0ELb0EEENS1_21CollectiveEpilogueFwdINS6_IJSA_SC_SB_EEES9_SE_SG_Li384ELb1ELb1ELb0ELb0EEENS1_36VarlenDynamicPersistentTileSchedulerILi192ELi128ELi384ELi128ELb0ELb1ELb1ELb1ELb0ELb1EEEEEEEEEvNT_6ParamsE:
        .type           _ZN7cutlass13device_kernelIN5flash11enable_sm90INS1_16FlashAttnFwdSm90INS1_25CollectiveMainloopFwdSm90ILi2EN4cute5tupleIJNS5_1CILi1EEES8_S8_EEENS6_IJNS7_ILi192EEENS7_ILi128EEENS7_ILi96EEEEEELi96ENS_10bfloat16_tEfNS_4arch4Sm90ELb0ELb1ELb1ELb1ELb0ELb0ELb0ELb0ELb1ELb1ELb0ELb0EEENS1_21CollectiveEpilogueFwdINS6_IJSA_SC_SB_EEES9_SE_SG_Li384ELb1ELb1ELb0ELb0EEENS1_36VarlenDynamicPersistentTileSchedulerILi192ELi128ELi384ELi128ELb0ELb1ELb1ELb1ELb0ELb1EEEEEEEEEvNT_6ParamsE,@function
        .size           _ZN7cutlass13device_kernelIN5flash11enable_sm90INS1_16FlashAttnFwdSm90INS1_25CollectiveMainloopFwdSm90ILi2EN4cute5tupleIJNS5_1CILi1EEES8_S8_EEENS6_IJNS7_ILi192EEENS7_ILi128EEENS7_ILi96EEEEEELi96ENS_10bfloat16_tEfNS_4arch4Sm90ELb0ELb1ELb1ELb1ELb0ELb0ELb0ELb0ELb1ELb1ELb0ELb0EEENS1_21CollectiveEpilogueFwdINS6_IJSA_SC_SB_EEES9_SE_SG_Li384ELb1ELb1ELb0ELb0EEENS1_36VarlenDynamicPersistentTileSchedulerILi192ELi128ELi384ELi128ELb0ELb1ELb1ELb1ELb0ELb1EEEEEEEEEvNT_6ParamsE,(.L_x_13 - _ZN7cutlass13device_kernelIN5flash11enable_sm90INS1_16FlashAttnFwdSm90INS1_25CollectiveMainloopFwdSm90ILi2EN4cute5tupleIJNS5_1CILi1EEES8_S8_EEENS6_IJNS7_ILi192EEENS7_ILi128EEENS7_ILi96EEEEEELi96ENS_10bfloat16_tEfNS_4arch4Sm90ELb0ELb1ELb1ELb1ELb0ELb0ELb0ELb0ELb1ELb1ELb0ELb0EEENS1_21CollectiveEpilogueFwdINS6_IJSA_SC_SB_EEES9_SE_SG_Li384ELb1ELb1ELb0ELb0EEENS1_36VarlenDynamicPersistentTileSchedulerILi192ELi128ELi384ELi128ELb0ELb1ELb1ELb1ELb0ELb1EEEEEEEEEvNT_6ParamsE)
        .other          _ZN7cutlass13device_kernelIN5flash11enable_sm90INS1_16FlashAttnFwdSm90INS1_25CollectiveMainloopFwdSm90ILi2EN4cute5tupleIJNS5_1CILi1EEES8_S8_EEENS6_IJNS7_ILi192EEENS7_ILi128EEENS7_ILi96EEEEEELi96ENS_10bfloat16_tEfNS_4arch4Sm90ELb0ELb1ELb1ELb1ELb0ELb0ELb0ELb0ELb1ELb1ELb0ELb0EEENS1_21CollectiveEpilogueFwdINS6_IJSA_SC_SB_EEES9_SE_SG_Li384ELb1ELb1ELb0ELb0EEENS1_36VarlenDynamicPersistentTileSchedulerILi192ELi128ELi384ELi128ELb0ELb1ELb1ELb1ELb0ELb1EEEEEEEEEvNT_6ParamsE,@"STO_CUDA_ENTRY STV_DEFAULT"
_ZN7cutlass13device_kernelIN5flash11enable_sm90INS1_16FlashAttnFwdSm90INS1_25CollectiveMainloopFwdSm90ILi2EN4cute5tupleIJNS5_1CILi1EEES8_S8_EEENS6_IJNS7_ILi192EEENS7_ILi128EEENS7_ILi96EEEEEELi96ENS_10bfloat16_tEfNS_4arch4Sm90ELb0ELb1ELb1ELb1ELb0ELb0ELb0ELb0ELb1ELb1ELb0ELb0EEENS1_21CollectiveEpilogueFwdINS6_IJSA_SC_SB_EEES9_SE_SG_Li384ELb1ELb1ELb0ELb0EEENS1_36VarlenDynamicPersistentTileSchedulerILi192ELi128ELi384ELi128ELb0ELb1ELb1ELb1ELb0ELb1EEEEEEEEEvNT_6ParamsE:
[----:B------:R-:W-:Y:S01]  /*0000*/  LDC R1, c[0x0][0x37c] ;  /* 0x0000df00ff017b82 */ /* 0x000fe20000000800 */
[----:B------:R-:W-:Y:S05]  /*0010*/  EXIT ;  /* 0x000000000000794d */ /* 0x000fea0003800000 */
.L_x_4:
        /* <DEDUP_REMOVED lines=14> */
.L_x_13:


//--------------------- .text._ZN7cutlass13device_kernelIN5flash11enable_sm90INS1_16FlashAttnFwdSm90INS1_25CollectiveMainloopFwdSm90ILi2EN4cute5tupleIJNS5_1CILi1EEES8_S8_EEENS6_IJNS7_ILi192EEENS7_ILi128EEENS7_ILi96EEEEEELi96ENS_10bfloat16_tEfNS_4arch4Sm90ELb0ELb1ELb1ELb1ELb0ELb1ELb0ELb0ELb1ELb1ELb0ELb0EEENS1_21CollectiveEpilogueFwdINS6_IJSA_SC_SB_EEES9_SE_SG_Li384ELb1ELb1ELb0ELb0EEENS1_36VarlenDynamicPersistentTileSchedulerILi192ELi128ELi384ELi128ELb0ELb1ELb1ELb1ELb0ELb1EEEEEEEEEvNT_6ParamsE --------------------------
	.section	.text._ZN7cutlass13device_kernelIN5flash11enable_sm90INS1_16FlashAttnFwdSm90INS1_25CollectiveMainloopFwdSm90ILi2EN4cute5tupleIJNS5_1CILi1EEES8_S8_EEENS6_IJNS7_ILi192EEENS7_ILi128EEENS7_ILi96EEEEEELi96ENS_10bfloat16_tEfNS_4arch4Sm90ELb0ELb1ELb1ELb1ELb0ELb1ELb0ELb0ELb1ELb1ELb0ELb0EEENS1_21CollectiveEpilogueFwdINS6_IJSA_SC_SB_EEES9_SE_SG_Li384ELb1ELb1ELb0ELb0EEENS1_36VarlenDynamicPersistentTileSchedulerILi192ELi128ELi384ELi128ELb0ELb1ELb1ELb1ELb0ELb1EEEEEEEEEvNT_6ParamsE,"ax",@progbits
	.align	128
.text._ZN7cutlass13device_kernelIN5flash11enable_sm90INS1_16FlashAttnFwdSm90INS1_25CollectiveMainloopFwdSm90ILi2EN4cute5tupleIJNS5_1CILi1EEES8_S8_EEENS6_IJNS7_ILi192EEENS7_ILi128EEENS7_ILi96EEEEEELi96ENS_10bfloat16_tEfNS_4arch4Sm90ELb0ELb1ELb1ELb1ELb0ELb1ELb0ELb0ELb1ELb1ELb0ELb0EEENS1_21CollectiveEpilogueFwdINS6_IJSA_SC_SB_EEES9_SE_SG_Li384ELb1ELb1ELb0ELb0EEENS1_36VarlenDynamicPersistentTileSchedulerILi192ELi128ELi384ELi128ELb0ELb1ELb1ELb1ELb0ELb1EEEEEEEEEvNT_6ParamsE:
        .type           _ZN7cutlass13device_kernelIN5flash11enable_sm90INS1_16FlashAttnFwdSm90INS1_25CollectiveMainloopFwdSm90ILi2EN4cute5tupleIJNS5_1CILi1EEES8_S8_EEENS6_IJNS7_ILi192EEENS7_ILi128EEENS7_ILi96EEEEEELi96ENS_10bfloat16_tEfNS_4arch4Sm90ELb0ELb1ELb1ELb1ELb0ELb1ELb0ELb0ELb1ELb1ELb0ELb0EEENS1_21CollectiveEpilogueFwdINS6_IJSA_SC_SB_EEES9_SE_SG_Li384ELb1ELb1ELb0ELb0EEENS1_36VarlenDynamicPersistentTileSchedulerILi192ELi128ELi384ELi128ELb0ELb1ELb1ELb1ELb0ELb1EEEEEEEEEvNT_6ParamsE,@function
        .size           _ZN7cutlass13device_kernelIN5flash11enable_sm90INS1_16FlashAttnFwdSm90INS1_25CollectiveMainloopFwdSm90ILi2EN4cute5tupleIJNS5_1CILi1EEES8_S8_EEENS6_IJNS7_ILi192EEENS7_ILi128EEENS7_ILi96EEEEEELi96ENS_10bfloat16_tEfNS_4arch4Sm90ELb0ELb1ELb1ELb1ELb0ELb1ELb0ELb0ELb1ELb1ELb0ELb0EEENS1_21CollectiveEpilogueFwdINS6_IJSA_SC_SB_EEES9_SE_SG_Li384ELb1ELb1ELb0ELb0EEENS1_36VarlenDynamicPersistentTileSchedulerILi192ELi128ELi384ELi128ELb0ELb1ELb1ELb1ELb0ELb1EEEEEEEEEvNT_6ParamsE,(.L_x_14 - _ZN7cutlass13device_kernelIN5flash11enable_sm90INS1_16FlashAttnFwdSm90INS1_25CollectiveMainloopFwdSm90ILi2EN4cute5tupleIJNS5_1CILi1EEES8_S8_EEENS6_IJNS7_ILi192EEENS7_ILi128EEENS7_ILi96EEEEEELi96ENS_10bfloat16_tEfNS_4arch4Sm90ELb0ELb1ELb1ELb1ELb0ELb1ELb0ELb0ELb1ELb1ELb0ELb0EEENS1_21CollectiveEpilogueFwdINS6_IJSA_SC_SB_EEES9_SE_SG_Li384ELb1ELb1ELb0ELb0EEENS1_36VarlenDynamicPersistentTileSchedulerILi192ELi128ELi384ELi128ELb0ELb1ELb1ELb1ELb0ELb1EEEEEEEEEvNT_6ParamsE)
        .other          _ZN7cutlass13device_kernelIN5flash11enable_sm90INS1_16FlashAttnFwdSm90INS1_25CollectiveMainloopFwdSm90ILi2EN4cute5tupleIJNS5_1CILi1EEES8_S8_EEENS6_IJNS7_ILi192EEENS7_ILi128EEENS7_ILi96EEEEEELi96ENS_10bfloat16_tEfNS_4arch4Sm90ELb0ELb1ELb1ELb1ELb0ELb1ELb0ELb0ELb1ELb1ELb0ELb0EEENS1_21CollectiveEpilogueFwdINS6_IJSA_SC_SB_EEES9_SE_SG_Li384ELb1ELb1ELb0ELb0EEENS1_36VarlenDynamicPersistentTileSchedulerILi192ELi128ELi384ELi128ELb0ELb1ELb1ELb1ELb0ELb1EEEEEEEEEvNT_6ParamsE,@"STO_CUDA_ENTRY STV_DEFAULT"
_ZN7cutlass13device_kernelIN5flash11enable_sm90INS1_16FlashAttnFwdSm90INS1_25CollectiveMainloopFwdSm90ILi2EN4cute5tupleIJNS5_1CILi1EEES8_S8_EEENS6_IJNS7_ILi192EEENS7_ILi128EEENS7_ILi96EEEEEELi96ENS_10bfloat16_tEfNS_4arch4Sm90ELb0ELb1ELb1ELb1ELb0ELb1ELb0ELb0ELb1ELb1ELb0ELb0EEENS1_21CollectiveEpilogueFwdINS6_IJSA_SC_SB_EEES9_SE_SG_Li384ELb1ELb1ELb0ELb0EEENS1_36VarlenDynamicPersistentTileSchedulerILi192ELi128ELi384ELi128ELb0ELb1ELb1ELb1ELb0ELb1EEEEEEEEEvNT_6ParamsE:
[----:B------:R-:W-:Y:S01]  /*0000*/  LDC R1, c[0x0][0x37c] ;  /* 0x0000df00ff017b82 */ /* 0x000fe20000000800 */
[----:B------:R-:W-:Y:S05]  /*0010*/  EXIT ;  /* 0x000000000000794d */ /* 0x000fea0003800000 */
.L_x_5:
        /* <DEDUP_REMOVED lines=14> */
.L_x_14:


//--------------------- .text._ZN7cutlass13device_kernelIN5flash11enable_sm90INS1_16FlashAttnFwdSm90INS1_25CollectiveMainloopFwdSm90ILi2EN4cute5tupleIJNS5_1CILi1EEES8_S8_EEENS6_IJNS7_ILi192EEENS7_ILi144EEENS7_ILi96EEEEEELi96ENS_10bfloat16_tEfNS_4arch4Sm90ELb1ELb0ELb1ELb0ELb0ELb0ELb0ELb0ELb1ELb1ELb0ELb0EEENS1_21CollectiveEpilogueFwdINS6_IJSA_SC_SB_EEES9_SE_SG_Li384ELb0ELb1ELb0ELb0EEENS1_30DynamicPersistentTileSchedulerILi384ELi128ELb0ELb1ELb1EEEEEEEEEvNT_6ParamsE --------------------------
	.section	.text._ZN7cutlass13device_kernelIN5flash11enable_sm90INS1_16FlashAttnFwdSm90INS1_25CollectiveMainloopFwdSm90ILi2EN4cute5tupleIJNS5_1CILi1EEES8_S8_EEENS6_IJNS7_ILi192EEENS7_ILi144EEENS7_ILi96EEEEEELi96ENS_10bfloat16_tEfNS_4arch4Sm90ELb1ELb0ELb1ELb0ELb0ELb0ELb0ELb0ELb1ELb1ELb0ELb0EEENS1_21CollectiveEpilogueFwdINS6_IJSA_SC_SB_EEES9_SE_SG_Li384ELb0ELb1ELb0ELb0EEENS1_30DynamicPersistentTileSchedulerILi384ELi128ELb0ELb1ELb1EEEEEEEEEvNT_6ParamsE,"ax",@progbits
	.align	128
.text._ZN7cutlass13device_kernelIN5flash11enable_sm90INS1_16FlashAttnFwdSm90INS1_25CollectiveMainloopFwdSm90ILi2EN4cute5tupleIJNS5_1CILi1EEES8_S8_EEENS6_IJNS7_ILi192EEENS7_ILi144EEENS7_ILi96EEEEEELi96ENS_10bfloat16_tEfNS_4arch4Sm90ELb1ELb0ELb1ELb0ELb0ELb0ELb0ELb0ELb1ELb1ELb0ELb0EEENS1_21CollectiveEpilogueFwdINS6_IJSA_SC_SB_EEES9_SE_SG_Li384ELb0ELb1ELb0ELb0EEENS1_30DynamicPersistentTileSchedulerILi384ELi128ELb0ELb1ELb1EEEEEEEEEvNT_6ParamsE:
        .type           _ZN7cutlass13device_kernelIN5flash11enable_sm90INS1_16FlashAttnFwdSm90INS1_25CollectiveMainloopFwdSm90ILi2EN4cute5tupleIJNS5_1CILi1EEES8_S8_EEENS6_IJNS7_ILi192EEENS7_ILi144EEENS7_ILi96EEEEEELi96ENS_10bfloat16_tEfNS_4arch4Sm90ELb1ELb0ELb1ELb0ELb0ELb0ELb0ELb0ELb1ELb1ELb0ELb0EEENS1_21CollectiveEpilogueFwdINS6_IJSA_SC_SB_EEES9_SE_SG_Li384ELb0ELb1ELb0ELb0EEENS1_30DynamicPersistentTileSchedulerILi384ELi128ELb0ELb1ELb1EEEEEEEEEvNT_6ParamsE,@function
        .size           _ZN7cutlass13device_kernelIN5flash11enable_sm90INS1_16FlashAttnFwdSm90INS1_25CollectiveMainloopFwdSm90ILi2EN4cute5tupleIJNS5_1CILi1EEES8_S8_EEENS6_IJNS7_ILi192EEENS7_ILi144EEENS7_ILi96EEEEEELi96ENS_10bfloat16_tEfNS_4arch4Sm90ELb1ELb0ELb1ELb0ELb0ELb0ELb0ELb0ELb1ELb1ELb0ELb0EEENS1_21CollectiveEpilogueFwdINS6_IJSA_SC_SB_EEES9_SE_SG_Li384ELb0ELb1ELb0ELb0EEENS1_30DynamicPersistentTileSchedulerILi384ELi128ELb0ELb1ELb1EEEEEEEEEvNT_6ParamsE,(.L_x_15 - _ZN7cutlass13device_kernelIN5flash11enable_sm90INS1_16FlashAttnFwdSm90INS1_25CollectiveMainloopFwdSm90ILi2EN4cute5tupleIJNS5_1CILi1EEES8_S8_EEENS6_IJNS7_ILi192EEENS7_ILi144EEENS7_ILi96EEEEEELi96ENS_10bfloat16_tEfNS_4arch4Sm90ELb1ELb0ELb1ELb0ELb0ELb0ELb0ELb0ELb1ELb1ELb0ELb0EEENS1_21CollectiveEpilogueFwdINS6_IJSA_SC_SB_EEES9_SE_SG_Li384ELb0ELb1ELb0ELb0EEENS1_30DynamicPersistentTileSchedulerILi384ELi128ELb0ELb1ELb1EEEEEEEEEvNT_6ParamsE)
        .other          _ZN7cutlass13device_kernelIN5flash11enable_sm90INS1_16FlashAttnFwdSm90INS1_25CollectiveMainloopFwdSm90ILi2EN4cute5tupleIJNS5_1CILi1EEES8_S8_EEENS6_IJNS7_ILi192EEENS7_ILi144EEENS7_ILi96EEEEEELi96ENS_10bfloat16_tEfNS_4arch4Sm90ELb1ELb0ELb1ELb0ELb0ELb0ELb0ELb0ELb1ELb1ELb0ELb0EEENS1_21CollectiveEpilogueFwdINS6_IJSA_SC_SB_EEES9_SE_SG_Li384ELb0ELb1ELb0ELb0EEENS1_30DynamicPersistentTileSchedulerILi384ELi128ELb0ELb1ELb1EEEEEEEEEvNT_6ParamsE,@"STO_CUDA_ENTRY STV_DEFAULT"
_ZN7cutlass13device_kernelIN5flash11enable_sm90INS1_16FlashAttnFwdSm90INS1_25CollectiveMainloopFwdSm90ILi2EN4cute5tupleIJNS5_1CILi1EEES8_S8_EEENS6_IJNS7_ILi192EEENS7_ILi144EEENS7_ILi96EEEEEELi96ENS_10bfloat16_tEfNS_4arch4Sm90ELb1ELb0ELb1ELb0ELb0ELb0ELb0ELb0ELb1ELb1ELb0ELb0EEENS1_21CollectiveEpilogueFwdINS6_IJSA_SC_SB_EEES9_SE_SG_Li384ELb0ELb1ELb0ELb0EEENS1_30DynamicPersistentTileSchedulerILi384ELi128ELb0ELb1ELb1EEEEEEEEEvNT_6ParamsE:
[----:B------:R-:W-:Y:S01]  /*0000*/  LDC R1, c[0x0][0x37c] ;  /* 0x0000df00ff017b82 */ /* 0x000fe20000000800 */
[----:B------:R-:W-:Y:S05]  /*0010*/  EXIT ;  /* 0x000000000000794d */ /* 0x000fea0003800000 */
.L_x_6:
        /* <DEDUP_REMOVED lines=14> */
.L_x_15:


//--------------------- .text._ZN7cutlass13device_kernelIN5flash11enable_sm90INS1_16FlashAttnFwdSm90INS1_25CollectiveMainloopFwdSm90ILi2EN4cute5tupleIJNS5_1CILi1EEES8_S8_EEENS6_IJNS7_ILi192EEENS7_ILi144EEENS7_ILi96EEEEEELi96ENS_10bfloat16_tEfNS_4arch4Sm90ELb1ELb0ELb1ELb1ELb0ELb0ELb0ELb0ELb1ELb1ELb0ELb0EEENS1_21CollectiveEpilogueFwdINS6_IJSA_SC_SB_EEES9_SE_SG_Li384ELb1ELb1ELb0ELb0EEENS1_36VarlenDynamicPersistentTileSchedulerILi192ELi144ELi384ELi128ELb0ELb1ELb1ELb1ELb1ELb1EEEEEEEEEvNT_6ParamsE --------------------------
	.section	.text._ZN7cutlass13device_kernelIN5flash11enable_sm90INS1_16FlashAttnFwdSm90INS1_25CollectiveMainloopFwdSm90ILi2EN4cute5tupleIJNS5_1CILi1EEES8_S8_EEENS6_IJNS7_ILi192EEENS7_ILi144EEENS7_ILi96EEEEEELi96ENS_10bfloat16_tEfNS_4arch4Sm90ELb1ELb0ELb1ELb1ELb0ELb0ELb0ELb0ELb1ELb1ELb0ELb0EEENS1_21CollectiveEpilogueFwdINS6_IJSA_SC_SB_EEES9_SE_SG_Li384ELb1ELb1ELb0ELb0EEENS1_36VarlenDynamicPersistentTileSchedulerILi192ELi144ELi384ELi128ELb0ELb1ELb1ELb1ELb1ELb1EEEEEEEEEvNT_6ParamsE,"ax",@progbits
	.align	128
.text._ZN7cutlass13device_kernelIN5flash11enable_sm90INS1_16FlashAttnFwdSm90INS1_25CollectiveMainloopFwdSm90ILi2EN4cute5tupleIJNS5_1CILi1EEES8_S8_EEENS6_IJNS7_ILi192EEENS7_ILi144EEENS7_ILi96EEEEEELi96ENS_10bfloat16_tEfNS_4arch4Sm90ELb1ELb0ELb1ELb1ELb0ELb0ELb0ELb0ELb1ELb1ELb0ELb0EEENS1_21CollectiveEpilogueFwdINS6_IJSA_SC_SB_EEES9_SE_SG_Li384ELb1ELb1ELb0ELb0EEENS1_36VarlenDynamicPersistentTileSchedulerILi192ELi144ELi384ELi128ELb0ELb1ELb1ELb1ELb1ELb1EEEEEEEEEvNT_6ParamsE:
        .type           _ZN7cutlass13device_kernelIN5flash11enable_sm90INS1_16FlashAttnFwdSm90INS1_25CollectiveMainloopFwdSm90ILi2EN4cute5tupleIJNS5_1CILi1EEES8_S8_EEENS6_IJNS7_ILi192EEENS7_ILi144EEENS7_ILi96EEEEEELi96ENS_10bfloat16_tEfNS_4arch4Sm90ELb1ELb0ELb1ELb1ELb0ELb0ELb0ELb0ELb1ELb1ELb0ELb0EEENS1_21CollectiveEpilogueFwdINS6_IJSA_SC_SB_EEES9_SE_SG_Li384ELb1ELb1ELb0ELb0EEENS1_36VarlenDynamicPersistentTileSchedulerILi192ELi144ELi384ELi128ELb0ELb1ELb1ELb1ELb1ELb1EEEEEEEEEvNT_6ParamsE,@function
        .size           _ZN7cutlass13device_kernelIN5flash11enable_sm90INS1_16FlashAttnFwdSm90INS1_25CollectiveMainloopFwdSm90ILi2EN4cute5tupleIJNS5_1CILi1EEES8_S8_EEENS6_IJNS7_ILi192EEENS7_ILi144EEENS7_ILi96EEEEEELi96ENS_10bfloat16_tEfNS_4arch4Sm90ELb1ELb0ELb1ELb1ELb0ELb0ELb0ELb0ELb1ELb1ELb0ELb0EEENS1_21CollectiveEpilogueFwdINS6_IJSA_SC_SB_EEES9_SE_SG_Li384ELb1ELb1ELb0ELb0EEENS1_36VarlenDynamicPersistentTileSchedulerILi192ELi144ELi384ELi128ELb0ELb1ELb1ELb1ELb1ELb1EEEEEEEEEvNT_6ParamsE,(.L_x_16 - _ZN7cutlass13device_kernelIN5flash11enable_sm90INS1_16FlashAttnFwdSm90INS1_25CollectiveMainloopFwdSm90ILi2EN4cute5tupleIJNS5_1CILi1EEES8_S8_EEENS6_IJNS7_ILi192EEENS7_ILi144EEENS7_ILi96EEEEEELi96ENS_10bfloat16_tEfNS_4arch4Sm90ELb1ELb0ELb1ELb1ELb0ELb0ELb0ELb0ELb1ELb1ELb0ELb0EEENS1_21CollectiveEpilogueFwdINS6_IJSA_SC_SB_EEES9_SE_SG_Li384ELb1ELb1ELb0ELb0EEENS1_36VarlenDynamicPersistentTileSchedulerILi192ELi144ELi384ELi128ELb0ELb1ELb1ELb1ELb1ELb1EEEEEEEEEvNT_6ParamsE)
        .other          _ZN7cutlass13device_kernelIN5flash11enable_sm90INS1_16FlashAttnFwdSm90INS1_25CollectiveMainloopFwdSm90ILi2EN4cute5tupleIJNS5_1CILi1EEES8_S8_EEENS6_IJNS7_ILi192EEENS7_ILi144EEENS7_ILi96EEEEEELi96ENS_10bfloat16_tEfNS_4arch4Sm90ELb1ELb0ELb1ELb1ELb0ELb0ELb0ELb0ELb1ELb1ELb0ELb0EEENS1_21CollectiveEpilogueFwdINS6_IJSA_SC_SB_EEES9_SE_SG_Li384ELb1ELb1ELb0ELb0EEENS1_36VarlenDynamicPersistentTileSchedulerILi192ELi144ELi384ELi128ELb0ELb1ELb1ELb1ELb1ELb1EEEEEEEEEvNT_6ParamsE,@"STO_CUDA_ENTRY STV_DEFAULT"
_ZN7cutlass13device_kernelIN5flash11enable_sm90INS1_16FlashAttnFwdSm90INS1_25CollectiveMainloopFwdSm90ILi2EN4cute5tupleIJNS5_1CILi1EEES8_S8_EEENS6_IJNS7_ILi192EEENS7_ILi144EEENS7_ILi96EEEEEELi96ENS_10bfloat16_tEfNS_4arch4Sm90ELb1ELb0ELb1ELb1ELb0ELb0ELb0ELb0ELb1ELb1ELb0ELb0EEENS1_21CollectiveEpilogueFwdINS6_IJSA_SC_SB_EEES9_SE_SG_Li384ELb1ELb1ELb0ELb0EEENS1_36VarlenDynamicPersistentTileSchedulerILi192ELi144ELi384ELi128ELb0ELb1ELb1ELb1ELb1ELb1EEEEEEEEEvNT_6ParamsE:
[----:B------:R-:W-:Y:S01]  /*0000*/  LDC R1, c[0x0][0x37c] ;  /* 0x0000df00ff017b82 */ /* 0x000fe20000000800 */
[----:B------:R-:W-:Y:S05]  /*0010*/  EXIT ;  /* 0x000000000000794d */ /* 0x000fea0003800000 */
.L_x_7:
        /* <DEDUP_REMOVED lines=14> */
.L_x_16:


//--------------------- .text._ZN7cutlass13device_kernelIN5flash11enable_sm90INS1_16FlashAttnFwdSm90INS1_25CollectiveMainloopFwdSm90ILi2EN4cute5tupleIJNS5_1CILi1EEES8_S8_EEENS6_IJNS7_ILi192EEENS7_ILi144EEENS7_ILi96EEEEEELi96ENS_10bfloat16_tEfNS_4arch4Sm90ELb1ELb0ELb1ELb1ELb0ELb1ELb0ELb0ELb1ELb1ELb0ELb0EEENS1_21CollectiveEpilogueFwdINS6_IJSA_SC_SB_EEES9_SE_SG_Li384ELb1ELb1ELb0ELb0EEENS1_36VarlenDynamicPersistentTileSchedulerILi192ELi144ELi384ELi128ELb0ELb1ELb1ELb1ELb1ELb1EEEEEEEEEvNT_6ParamsE --------------------------
	.section	.text._ZN7cutlass13device_kernelIN5flash11enable_sm90INS1_16FlashAttnFwdSm90INS1_25CollectiveMainloopFwdSm90ILi2EN4cute5tupleIJNS5_1CILi1EEES8_S8_EEENS6_IJNS7_ILi192EEENS7_ILi144EEENS7_ILi96EEEEEELi96ENS_10bfloat16_tEfNS_4arch4Sm90ELb1ELb0ELb1ELb1ELb0ELb1ELb0ELb0ELb1ELb1ELb0ELb0EEENS1_21CollectiveEpilogueFwdINS6_IJSA_SC_SB_EEES9_SE_SG_Li384ELb1ELb1ELb0ELb0EEENS1_36VarlenDynamicPersistentTileSchedulerILi192ELi144ELi384ELi128ELb0ELb1ELb1ELb1ELb1ELb1EEEEEEEEEvNT_6ParamsE,"ax",@progbits
	.align	128
.text._ZN7cutlass13device_kernelIN5flash11enable_sm90INS1_16FlashAttnFwdSm90INS1_25CollectiveMainloopFwdSm90ILi2EN4cute5tupleIJNS5_1CILi1EEES8_S8_EEENS6_IJNS7_ILi192EEENS7_ILi144EEENS7_ILi96EEEEEELi96ENS_10bfloat16_tEfNS_4arch4Sm90ELb1ELb0ELb1ELb1ELb0ELb1ELb0ELb0ELb1ELb1ELb0ELb0EEENS1_21CollectiveEpilogueFwdINS6_IJSA_SC_SB_EEES9_SE_SG_Li384ELb1ELb1ELb0ELb0EEENS1_36VarlenDynamicPersistentTileSchedulerILi192ELi144ELi384ELi128ELb0ELb1ELb1ELb1ELb1ELb1EEEEEEEEEvNT_6ParamsE:
        .type           _ZN7cutlass13device_kernelIN5flash11enable_sm90INS1_16FlashAttnFwdSm90INS1_25CollectiveMainloopFwdSm90ILi2EN4cute5tupleIJNS5_1CILi1EEES8_S8_EEENS6_IJNS7_ILi192EEENS7_ILi144EEENS7_ILi96EEEEEELi96ENS_10bfloat16_tEfNS_4arch4Sm90ELb1ELb0ELb1ELb1ELb0ELb1ELb0ELb0ELb1ELb1ELb0ELb0EEENS1_21CollectiveEpilogueFwdINS6_IJSA_SC_SB_EEES9_SE_SG_Li384ELb1ELb1ELb0ELb0EEENS1_36VarlenDynamicPersistentTileSchedulerILi192ELi144ELi384ELi128ELb0ELb1ELb1ELb1ELb1ELb1EEEEEEEEEvNT_6ParamsE,@function
        .size           _ZN7cutlass13device_kernelIN5flash11enable_sm90INS1_16FlashAttnFwdSm90INS1_25CollectiveMainloopFwdSm90ILi2EN4cute5tupleIJNS5_1CILi1EEES8_S8_EEENS6_IJNS7_ILi192EEENS7_ILi144EEENS7_ILi96EEEEEELi96ENS_10bfloat16_tEfNS_4arch4Sm90ELb1ELb0ELb1ELb1ELb0ELb1ELb0ELb0ELb1ELb1ELb0ELb0EEENS1_21CollectiveEpilogueFwdINS6_IJSA_SC_SB_EEES9_SE_SG_Li384ELb1ELb1ELb0ELb0EEENS1_36VarlenDynamicPersistentTileSchedulerILi192ELi144ELi384ELi128ELb0ELb1ELb1ELb1ELb1ELb1EEEEEEEEEvNT_6ParamsE,(.L_x_17 - _ZN7cutlass13device_kernelIN5flash11enable_sm90INS1_16FlashAttnFwdSm90INS1_25CollectiveMainloopFwdSm90ILi2EN4cute5tupleIJNS5_1CILi1EEES8_S8_EEENS6_IJNS7_ILi192EEENS7_ILi144EEENS7_ILi96EEEEEELi96ENS_10bfloat16_tEfNS_4arch4Sm90ELb1ELb0ELb1ELb1ELb0ELb1ELb0ELb0ELb1ELb1ELb0ELb0EEENS1_21CollectiveEpilogueFwdINS6_IJSA_SC_SB_EEES9_SE_SG_Li384ELb1ELb1ELb0ELb0EEENS1_36VarlenDynamicPersistentTileSchedulerILi192ELi144ELi384ELi128ELb0ELb1ELb1ELb1ELb1ELb1EEEEEEEEEvNT_6ParamsE)
        .other          _ZN7cutlass13device_kernelIN5flash11enable_sm90INS1_16FlashAttnFwdSm90INS1_25CollectiveMainloopFwdSm90ILi2EN4cute5tupleIJNS5_1CILi1EEES8_S8_EEENS6_IJNS7_ILi192EEENS7_ILi144EEENS7_ILi96EEEEEELi96ENS_10bfloat16_tEfNS_4arch4Sm90ELb1ELb0ELb1ELb1ELb0ELb1ELb0ELb0ELb1ELb1ELb0ELb0EEENS1_21CollectiveEpilogueFwdINS6_IJSA_SC_SB_EEES9_SE_SG_Li384ELb1ELb1ELb0ELb0EEENS1_36VarlenDynamicPersistentTileSchedulerILi192ELi144ELi384ELi128ELb0ELb1ELb1ELb1ELb1ELb1EEEEEEEEEvNT_6ParamsE,@"STO_CUDA_ENTRY STV_DEFAULT"
_ZN7cutlass13device_kernelIN5flash11enable_sm90INS1_16FlashAttnFwdSm90INS1_25CollectiveMainloopFwdSm90ILi2EN4cute5tupleIJNS5_1CILi1EEES8_S8_EEENS6_IJNS7_ILi192EEENS7_ILi144EEENS7_ILi96EEEEEELi96ENS_10bfloat16_tEfNS_4arch4Sm90ELb1ELb0ELb1ELb1ELb0ELb1ELb0ELb0ELb1ELb1ELb0ELb0EEENS1_21CollectiveEpilogueFwdINS6_IJSA_SC_SB_EEES9_SE_SG_Li384ELb1ELb1ELb0ELb0EEENS1_36VarlenDynamicPersistentTileSchedulerILi192ELi144ELi384ELi128ELb0ELb1ELb1ELb1ELb1ELb1EEEEEEEEEvNT_6ParamsE:
[----:B------:R-:W-:Y:S01]  /*0000*/  LDC R1, c[0x0][0x37c] ;  /* 0x0000df00ff017b82 */ /* 0x000fe20000000800 */
[----:B------:R-:W-:Y:S05]  /*0010*/  EXIT ;  /* 0x000000000000794d */ /* 0x000fea0003800000 */
.L_x_8:
        /* <DEDUP_REMOVED lines=14> */
.L_x_17:


//--------------------- .nv.shared.reserved.0     --------------------------
	.section	.nv.shared.reserved.0,"aw",@nobits
	.weak		__nv_reservedSMEM_offset_0_alias
	.size		__nv_reservedSMEM_offset_0_alias, 0, 64
	.other		__nv_reservedSMEM_offset_0_alias,@"STO_CUDA_RESERVED_SHARED STV_DEFAULT"
__nv_reservedSMEM_offset_0_alias:
	.zero		0
	.zero		64


//--------------------- .nv.global                --------------------------
	.section	.nv.global,"aw",@nobits
.nv.global:
	.type		_ZN81_INTERNAL_e1511efd_45_flash_fwd_hdim96_bf16_softcap_packgqa_sm90_cu_9d2915ae_38784cute1_E,@object
	.size		_ZN81_INTERNAL_e1511efd_45_flash_fwd_hdim96_bf16_softcap_packgqa_sm90_cu_9d2915ae_38784cute1_E,(_ZN81_INTERNAL_e1511efd_45_flash_fwd_hdim96_bf16_softcap_packgqa_sm90_cu_9d2915ae_38784cuda3std3__45__cpo6cbeginE - _ZN81_INTERNAL_e1511efd_45_flash_fwd_hdim96_bf16_softcap_packgqa_sm90_cu_9d2915ae_38784cute1_E)
_ZN81_INTERNAL_e1511efd_45_flash_fwd_hdim96_bf16_softcap_packgqa_sm90_cu_9d2915ae_38784cute1_E:
	.zero		1
	.type		_ZN81_INTERNAL_e1511efd_45_flash_fwd_hdim96_bf16_softcap_packgqa_sm90_cu_9d2915ae_38784cuda3std3__45__cpo6cbeginE,@object
	.size		_ZN81_INTERNAL_e1511efd_45_flash_fwd_hdim96_bf16_softcap_packgqa_sm90_cu_9d2915ae_38784cuda3std3__45__cpo6cbeginE,(_ZN81_INTERNAL_e1511efd_45_flash_fwd_hdim96_bf16_softcap_packgqa_sm90_cu_9d2915ae_38784cuda3std3__48in_placeE - _ZN81_INTERNAL_e1511efd_45_flash_fwd_hdim96_bf16_softcap_packgqa_sm90_cu_9d2915ae_38784cuda3std3__45__cpo6cbeginE)
_ZN81_INTERNAL_e1511efd_45_flash_fwd_hdim96_bf16_softcap_packgqa_sm90_cu_9d2915ae_38784cuda3std3__45__cpo6cbeginE:
	.zero		1
	.type		_ZN81_INTERNAL_e1511efd_45_flash_fwd_hdim96_bf16_softcap_packgqa_sm90_cu_9d2915ae_38784cuda3std3__48in_placeE,@object
	.size		_ZN81_INTERNAL_e1511efd_45_flash_fwd_hdim96_bf16_softcap_packgqa_sm90_cu_9d2915ae_38784cuda3std3__48in_placeE,(_ZN81_INTERNAL_e1511efd_45_flash_fwd_hdim96_bf16_softcap_packgqa_sm90_cu_9d2915ae_38784cuda3std6ranges3__45__cpo9iter_moveE - _ZN81_INTERNAL_e1511efd_45_flash_fwd_hdim96_bf16_softcap_packgqa_sm90_cu_9d2915ae_38784cuda3std3__48in_placeE)
_ZN81_INTERNAL_e1511efd_45_flash_fwd_hdim96_bf16_softcap_packgqa_sm90_cu_9d2915ae_38784cuda3std3__48in_placeE:
	.zero		1
	.type		_ZN81_INTERNAL_e1511efd_45_flash_fwd_hdim96_bf16_softcap_packgqa_sm90_cu_9d2915ae_38784cuda3std6ranges3__45__cpo9iter_moveE,@object
	.size		_ZN81_INTERNAL_e1511efd_45_flash_fwd_hdim96_bf16_softcap_packgqa_sm90_cu_9d2915ae_38784cuda3std6ranges3__45__cpo9iter_moveE,(_ZN81_INTERNAL_e1511efd_45_flash_fwd_hdim96_bf16_softcap_packgqa_sm90_cu_9d2915ae_38784cuda3std3__45__cpo5beginE - _ZN81_INTERNAL_e1511efd_45_flash_fwd_hdim96_bf16_softcap_packgqa_sm90_cu_9d2915ae_38784cuda3std6ranges3__45__cpo9iter_moveE)
_ZN81_INTERNAL_e1511efd_45_flash_fwd_hdim96_bf16_softcap_packgqa_sm90_cu_9d2915ae_38784cuda3std6ranges3__45__cpo9iter_moveE:
	.zero		1
	.type		_ZN81_INTERNAL_e1511efd_45_flash_fwd_hdim96_bf16_softcap_packgqa_sm90_cu_9d2915ae_38784cuda3std3__45__cpo5beginE,@object
	.size		_ZN81_INTERNAL_e1511efd_45_flash_fwd_hdim96_bf16_softcap_packgqa_sm90_cu_9d2915ae_38784cuda3std3__45__cpo5beginE,(_ZN81_INTERNAL_e1511efd_45_flash_fwd_hdim96_bf16_softcap_packgqa_sm90_cu_9d2915ae_38784cuda3std3__483_GLOBAL__N__e1511efd_45_flash_fwd_hdim96_bf16_softcap_packgqa_sm90_cu_9d2915ae_38786ignoreE - _ZN81_INTERNAL_e1511efd_45_flash_fwd_hdim96_bf16_softcap_packgqa_sm90_cu_9d2915ae_38784cuda3std3__45__cpo5beginE)
_ZN81_INTERNAL_e1511efd_45_flash_fwd_hdim96_bf16_softcap_packgqa_sm90_cu_9d2915ae_38784cuda3std3__45__cpo5beginE:
	.zero		1
	.type		_ZN81_INTERNAL_e1511efd_45_flash_fwd_hdim96_bf16_softcap_packgqa_sm90_cu_9d2915ae_38784cuda3std3__483_GLOBAL__N__e1511efd_45_flash_fwd_hdim96_bf16_softcap_packgqa_sm90_cu_9d2915ae_38786ignoreE,@object
	.size		_ZN81_INTERNAL_e1511efd_45_flash_fwd_hdim96_bf16_softcap_packgqa_sm90_cu_9d2915ae_38784cuda3std3__483_GLOBAL__N__e1511efd_45_flash_fwd_hdim96_bf16_softcap_packgqa_sm90_cu_9d2915ae_38786ignoreE,(_ZN81_INTERNAL_e1511efd_45_flash_fwd_hdim96_bf16_softcap_packgqa_sm90_cu_9d2915ae_38784cute7productE - _ZN81_INTERNAL_e1511efd_45_flash_fwd_hdim96_bf16_softcap_packgqa_sm90_cu_9d2915ae_38784cuda3std3__483_GLOBAL__N__e1511efd_45_flash_fwd_hdim96_bf16_softcap_packgqa_sm90_cu_9d2915ae_38786ignoreE)
_ZN81_INTERNAL_e1511efd_45_flash_fwd_hdim96_bf16_softcap_packgqa_sm90_cu_9d2915ae_38784cuda3std3__483_GLOBAL__N__e1511efd_45_flash_fwd_hdim96_bf16_softcap_packgqa_sm90_cu_9d2915ae_38786ignoreE:
	.zero		1
	.type		_ZN81_INTERNAL_e1511efd_45_flash_fwd_hdim96_bf16_softcap_packgqa_sm90_cu_9d2915ae_38784cute7productE,@object
	.size		_ZN81_INTERNAL_e1511efd_45_flash_fwd_hdim96_bf16_softcap_packgqa_sm90_cu_9d2915ae_38784cute7productE,(_ZN81_INTERNAL_e1511efd_45_flash_fwd_hdim96_bf16_softcap_packgqa_sm90_cu_9d2915ae_38784cuda3std3__45__cpo3endE - _ZN81_INTERNAL_e1511efd_45_flash_fwd_hdim96_bf16_softcap_packgqa_sm90_cu_9d2915ae_38784cute7productE)
_ZN81_INTERNAL_e1511efd_45_flash_fwd_hdim96_bf16_softcap_packgqa_sm90_cu_9d2915ae_38784cute7productE:
	.zero		1
	.type		_ZN81_INTERNAL_e1511efd_45_flash_fwd_hdim96_bf16_softcap_packgqa_sm90_cu_9d2915ae_38784cuda3std3__45__cpo3endE,@object
	.size		_ZN81_INTERNAL_e1511efd_45_flash_fwd_hdim96_bf16_softcap_packgqa_sm90_cu_9d2915ae_38784cuda3std3__45__cpo3endE,(_ZN81_INTERNAL_e1511efd_45_flash_fwd_hdim96_bf16_softcap_packgqa_sm90_cu_9d2915ae_38784cuda3std3__419piecewise_constructE - _ZN81_INTERNAL_e1511efd_45_flash_fwd_hdim96_bf16_softcap_packgqa_sm90_cu_9d2915ae_38784cuda3std3__45__cpo3endE)
_ZN81_INTERNAL_e1511efd_45_flash_fwd_hdim96_bf16_softcap_packgqa_sm90_cu_9d2915ae_38784cuda3std3__45__cpo3endE:
	.zero		1
	.type		_ZN81_INTERNAL_e1511efd_45_flash_fwd_hdim96_bf16_softcap_packgqa_sm90_cu_9d2915ae_38784cuda3std3__419piecewise_constructE,@object
	.size		_ZN81_INTERNAL_e1511efd_45_flash_fwd_hdim96_bf16_softcap_packgqa_sm90_cu_9d2915ae_38784cuda3std3__419piecewise_constructE,(_ZN81_INTERNAL_e1511efd_45_flash_fwd_hdim96_bf16_softcap_packgqa_sm90_cu_9d2915ae_38784cuda3std3__45__cpo4cendE - _ZN81_INTERNAL_e1511efd_45_flash_fwd_hdim96_bf16_softcap_packgqa_sm90_cu_9d2915ae_38784cuda3std3__419piecewise_constructE)
_ZN81_INTERNAL_e1511efd_45_flash_fwd_hdim96_bf16_softcap_packgqa_sm90_cu_9d2915ae_38784cuda3std3__419piecewise_constructE:
	.zero		1
	.type		_ZN81_INTERNAL_e1511efd_45_flash_fwd_hdim96_bf16_softcap_packgqa_sm90_cu_9d2915ae_38784cuda3std3__45__cpo4cendE,@object
	.size		_ZN81_INTERNAL_e1511efd_45_flash_fwd_hdim96_bf16_softcap_packgqa_sm90_cu_9d2915ae_38784cuda3std3__45__cpo4cendE,(_ZN81_INTERNAL_e1511efd_45_flash_fwd_hdim96_bf16_softcap_packgqa_sm90_cu_9d2915ae_38784cuda3std6ranges3__45__cpo4swapE - _ZN81_INTERNAL_e1511efd_45_flash_fwd_hdim96_bf16_softcap_packgqa_sm90_cu_9d2915ae_38784cuda3std3__45__cpo4cendE)
_ZN81_INTERNAL_e1511efd_45_flash_fwd_hdim96_bf16_softcap_packgqa_sm90_cu_9d2915ae_38784cuda3std3__45__cpo4cendE:
	.zero		1
	.type		_ZN81_INTERNAL_e1511efd_45_flash_fwd_hdim96_bf16_softcap_packgqa_sm90_cu_9d2915ae_38784cuda3std6ranges3__45__cpo4swapE,@object
	.size		_ZN81_INTERNAL_e1511efd_45_flash_fwd_hdim96_bf16_softcap_packgqa_sm90_cu_9d2915ae_38784cuda3std6ranges3__45__cpo4swapE,(.L_7 - _ZN81_INTERNAL_e1511efd_45_flash_fwd_hdim96_bf16_softcap_packgqa_sm90_cu_9d2915ae_38784cuda3std6ranges3__45__cpo4swapE)
_ZN81_INTERNAL_e1511efd_45_flash_fwd_hdim96_bf16_softcap_packgqa_sm90_cu_9d2915ae_38784cuda3std6ranges3__45__cpo4swapE:
	.zero		1
.L_7:


//--------------------- .nv.constant0._ZN7cutlass13device_kernelIN5flash11enable_sm90INS1_16FlashAttnFwdSm90INS1_25CollectiveMainloopFwdSm90ILi2EN4cute5tupleIJNS5_1CILi1EEES8_S8_EEENS6_IJNS7_ILi192EEENS7_ILi144EEENS7_ILi96EEEEEELi96ENS_10bfloat16_tEfNS_4arch4Sm90ELb0ELb0ELb1ELb0ELb0ELb0ELb0ELb0ELb1ELb1ELb0ELb0EEENS1_21CollectiveEpilogueFwdINS6_IJSA_SC_SB_EEES9_SE_SG_Li384ELb0ELb1ELb0ELb0EEENS1_29StaticPersistentTileSchedulerILb0EEEEEEEEEvNT_6ParamsE --------------------------
	.section	.nv.constant0._ZN7cutlass13device_kernelIN5flash11enable_sm90INS1_16FlashAttnFwdSm90INS1_25CollectiveMainloopFwdSm90ILi2EN4cute5tupleIJNS5_1CILi1EEES8_S8_EEENS6_IJNS7_ILi192EEENS7_ILi144EEENS7_ILi96EEEEEELi96ENS_10bfloat16_tEfNS_4arch4Sm90ELb0ELb0ELb1ELb0ELb0ELb0ELb0ELb0ELb1ELb1ELb0ELb0EEENS1_21CollectiveEpilogueFwdINS6_IJSA_SC_SB_EEES9_SE_SG_Li384ELb0ELb1ELb0ELb0EEENS1_29StaticPersistentTileSchedulerILb0EEEEEEEEEvNT_6ParamsE,"a",@progbits
	.sectionflags	@""
	.align	4
.nv.constant0._ZN7cutlass13device_kernelIN5flash11enable_sm90INS1_16FlashAttnFwdSm90INS1_25CollectiveMainloopFwdSm90ILi2EN4cute5tupleIJNS5_1CILi1EEES8_S8_EEENS6_IJNS7_ILi192EEENS7_ILi144EEENS7_ILi96EEEEEELi96ENS_10bfloat16_tEfNS_4arch4Sm90ELb0ELb0ELb1ELb0ELb0ELb0ELb0ELb0ELb1ELb1ELb0ELb0EEENS1_21CollectiveEpilogueFwdINS6_IJSA_SC_SB_EEES9_SE_SG_Li384ELb0ELb1ELb0ELb0EEENS1_29StaticPersistentTileSchedulerILb0EEEEEEEEEvNT_6ParamsE:
	.zero		3456


//--------------------- .nv.constant0._ZN7cutlass13device_kernelIN5flash11enable_sm90INS1_16FlashAttnFwdSm90INS1_25CollectiveMainloopFwdSm90ILi2EN4cute5tupleIJNS5_1CILi1EEES8_S8_EEENS6_IJNS7_ILi192EEENS7_ILi144EEENS7_ILi96EEEEEELi96ENS_10bfloat16_tEfNS_4arch4Sm90ELb0ELb0ELb1ELb1ELb0ELb0ELb0ELb0ELb1ELb1ELb0ELb0EEENS1_21CollectiveEpilogueFwdINS6_IJSA_SC_SB_EEES9_SE_SG_Li384ELb1ELb1ELb0ELb0EEENS1_36VarlenDynamicPersistentTileSchedulerILi192ELi144ELi384ELi128ELb0ELb1ELb1ELb0ELb1ELb1EEEEEEEEEvNT_6ParamsE --------------------------
	.section	.nv.constant0._ZN7cutlass13device_kernelIN5flash11enable_sm90INS1_16FlashAttnFwdSm90INS1_25CollectiveMainloopFwdSm90ILi2EN4cute5tupleIJNS5_1CILi1EEES8_S8_EEENS6_IJNS7_ILi192EEENS7_ILi144EEENS7_ILi96EEEEEELi96ENS_10bfloat16_tEfNS_4arch4Sm90ELb0ELb0ELb1ELb1ELb0ELb0ELb0ELb0ELb1ELb1ELb0ELb0EEENS1_21CollectiveEpilogueFwdINS6_IJSA_SC_SB_EEES9_SE_SG_Li384ELb1ELb1ELb0ELb0EEENS1_36VarlenDynamicPersistentTileSchedulerILi192ELi144ELi384ELi128ELb0ELb1ELb1ELb0ELb1ELb1EEEEEEEEEvNT_6ParamsE,"a",@progbits
	.sectionflags	@""
	.align	4
.nv.constant0._ZN7cutlass13device_kernelIN5flash11enable_sm90INS1_16FlashAttnFwdSm90INS1_25CollectiveMainloopFwdSm90ILi2EN4cute5tupleIJNS5_1CILi1EEES8_S8_EEENS6_IJNS7_ILi192EEENS7_ILi144EEENS7_ILi96EEEEEELi96ENS_10bfloat16_tEfNS_4arch4Sm90ELb0ELb0ELb1ELb1ELb0ELb0ELb0ELb0ELb1ELb1ELb0ELb0EEENS1_21CollectiveEpilogueFwdINS6_IJSA_SC_SB_EEES9_SE_SG_Li384ELb1ELb1ELb0ELb0EEENS1_36VarlenDynamicPersistentTileSchedulerILi192ELi144ELi384ELi128ELb0ELb1ELb1ELb0ELb1ELb1EEEEEEEEEvNT_6ParamsE:
	.zero		3584


//--------------------- .nv.constant0._ZN7cutlass13device_kernelIN5flash11enable_sm90INS1_16FlashAttnFwdSm90INS1_25CollectiveMainloopFwdSm90ILi2EN4cute5tupleIJNS5_1CILi1EEES8_S8_EEENS6_IJNS7_ILi192EEENS7_ILi144EEENS7_ILi96EEEEEELi96ENS_10bfloat16_tEfNS_4arch4Sm90ELb0ELb0ELb1ELb1ELb0ELb1ELb0ELb0ELb1ELb1ELb0ELb0EEENS1_21CollectiveEpilogueFwdINS6_IJSA_SC_SB_EEES9_SE_SG_Li384ELb1ELb1ELb0ELb0EEENS1_36VarlenDynamicPersistentTileSchedulerILi192ELi144ELi384ELi128ELb0ELb1ELb1ELb0ELb1ELb1EEEEEEEEEvNT_6ParamsE --------------------------
	.section	.nv.constant0._ZN7cutlass13device_kernelIN5flash11enable_sm90INS1_16FlashAttnFwdSm90INS1_25CollectiveMainloopFwdSm90ILi2EN4cute5tupleIJNS5_1CILi1EEES8_S8_EEENS6_IJNS7_ILi192EEENS7_ILi144EEENS7_ILi96EEEEEELi96ENS_10bfloat16_tEfNS_4arch4Sm90ELb0ELb0ELb1ELb1ELb0ELb1ELb0ELb0ELb1ELb1ELb0ELb0EEENS1_21CollectiveEpilogueFwdINS6_IJSA_SC_SB_EEES9_SE_SG_Li384ELb1ELb1ELb0ELb0EEENS1_36VarlenDynamicPersistentTileSchedulerILi192ELi144ELi384ELi128ELb0ELb1ELb1ELb0ELb1ELb1EEEEEEEEEvNT_6ParamsE,"a",@progbits
	.sectionflags	@""
	.align	4
.nv.constant0._ZN7cutlass13device_kernelIN5flash11enable_sm90INS1_16FlashAttnFwdSm90INS1_25CollectiveMainloopFwdSm90ILi2EN4cute5tupleIJNS5_1CILi1EEES8_S8_EEENS6_IJNS7_ILi192EEENS7_ILi144EEENS7_ILi96EEEEEELi96ENS_10bfloat16_tEfNS_4arch4Sm90ELb0ELb0ELb1ELb1ELb0ELb1ELb0ELb0ELb1ELb1ELb0ELb0EEENS1_21CollectiveEpilogueFwdINS6_IJSA_SC_SB_EEES9_SE_SG_Li384ELb1ELb1ELb0ELb0EEENS1_36VarlenDynamicPersistentTileSchedulerILi192ELi144ELi384ELi128ELb0ELb1ELb1ELb0ELb1ELb1EEEEEEEEEvNT_6ParamsE:
	.zero		3584


//--------------------- .nv.constant0._ZN7cutlass13device_kernelIN5flash11enable_sm90INS1_16FlashAttnFwdSm90INS1_25CollectiveMainloopFwdSm90ILi2EN4cute5tupleIJNS5_1CILi1EEES8_S8_EEENS6_IJNS7_ILi192EEENS7_ILi128EEENS7_ILi96EEEEEELi96ENS_10bfloat16_tEfNS_4arch4Sm90ELb0ELb1ELb1ELb0ELb0ELb0ELb0ELb0ELb1ELb1ELb0ELb0EEENS1_21CollectiveEpilogueFwdINS6_IJSA_SC_SB_EEES9_SE_SG_Li384ELb0ELb1ELb0ELb0EEENS1_30DynamicPersistentTileSchedulerILi384ELi128ELb0ELb1ELb1EEEEEEEEEvNT_6ParamsE --------------------------
	.section	.nv.constant0._ZN7cutlass13device_kernelIN5flash11enable_sm90INS1_16FlashAttnFwdSm90INS1_25CollectiveMainloopFwdSm90ILi2EN4cute5tupleIJNS5_1CILi1EEES8_S8_EEENS6_IJNS7_ILi192EEENS7_ILi128EEENS7_ILi96EEEEEELi96ENS_10bfloat16_tEfNS_4arch4Sm90ELb0ELb1ELb1ELb0ELb0ELb0ELb0ELb0ELb1ELb1ELb0ELb0EEENS1_21CollectiveEpilogueFwdINS6_IJSA_SC_SB_EEES9_SE_SG_Li384ELb0ELb1ELb0ELb0EEENS1_30DynamicPersistentTileSchedulerILi384ELi128ELb0ELb1ELb1EEEEEEEEEvNT_6ParamsE,"a",@progbits
	.sectionflags	@""
	.align	4
.nv.constant0._ZN7cutlass13device_kernelIN5flash11enable_sm90INS1_16FlashAttnFwdSm90INS1_25CollectiveMainloopFwdSm90ILi2EN4cute5tupleIJNS5_1CILi1EEES8_S8_EEENS6_IJNS7_ILi192EEENS7_ILi128EEENS7_ILi96EEEEEELi96ENS_10bfloat16_tEfNS_4arch4Sm90ELb0ELb1ELb1ELb0ELb0ELb0ELb0ELb0ELb1ELb1ELb0ELb0EEENS1_21CollectiveEpilogueFwdINS6_IJSA_SC_SB_EEES9_SE_SG_Li384ELb0ELb1ELb0ELb0EEENS1_30DynamicPersistentTileSchedulerILi384ELi128ELb0ELb1ELb1EEEEEEEEEvNT_6ParamsE:
	.zero		3584


//--------------------- .nv.constant0._ZN7cutlass13device_kernelIN5flash11enable_sm90INS1_16FlashAttnFwdSm90INS1_25CollectiveMainloopFwdSm90ILi2EN4cute5tupleIJNS5_1CILi1EEES8_S8_EEENS6_IJNS7_ILi192EEENS7_ILi128EEENS7_ILi96EEEEEELi96ENS_10bfloat16_tEfNS_4arch4Sm90ELb0ELb1ELb1ELb1ELb0ELb0ELb0ELb0ELb1ELb1ELb0ELb0EEENS1_21CollectiveEpilogueFwdINS6_IJSA_SC_SB_EEES9_SE_SG_Li384ELb1ELb1ELb0ELb0EEENS1_36VarlenDynamicPersistentTileSchedulerILi192ELi128ELi384ELi128ELb0ELb1ELb1ELb1ELb0ELb1EEEEEEEEEvNT_6ParamsE --------------------------
	.section	.nv.constant0._ZN7cutlass13device_kernelIN5flash11enable_sm90INS1_16FlashAttnFwdSm90INS1_25CollectiveMainloopFwdSm90ILi2EN4cute5tupleIJNS5_1CILi1EEES8_S8_EEENS6_IJNS7_ILi192EEENS7_ILi128EEENS7_ILi96EEEEEELi96ENS_10bfloat16_tEfNS_4arch4Sm90ELb0ELb1ELb1ELb1ELb0ELb0ELb0ELb0ELb1ELb1ELb0ELb0EEENS1_21CollectiveEpilogueFwdINS6_IJSA_SC_SB_EEES9_SE_SG_Li384ELb1ELb1ELb0ELb0EEENS1_36VarlenDynamicPersistentTileSchedulerILi192ELi128ELi384ELi128ELb0ELb1ELb1ELb1ELb0ELb1EEEEEEEEEvNT_6ParamsE,"a",@progbits
	.sectionflags	@""
	.align	4
.nv.constant0._ZN7cutlass13device_kernelIN5flash11enable_sm90INS1_16FlashAttnFwdSm90INS1_25CollectiveMainloopFwdSm90ILi2EN4cute5tupleIJNS5_1CILi1EEES8_S8_EEENS6_IJNS7_ILi192EEENS7_ILi128EEENS7_ILi96EEEEEELi96ENS_10bfloat16_tEfNS_4arch4Sm90ELb0ELb1ELb1ELb1ELb0ELb0ELb0ELb0ELb1ELb1ELb0ELb0EEENS1_21CollectiveEpilogueFwdINS6_IJSA_SC_SB_EEES9_SE_SG_Li384ELb1ELb1ELb0ELb0EEENS1_36VarlenDynamicPersistentTileSchedulerILi192ELi128ELi384ELi128ELb0ELb1ELb1ELb1ELb0ELb1EEEEEEEEEvNT_6ParamsE:
	.zero		3584


//--------------------- .nv.constant0._ZN7cutlass13device_kernelIN5flash11enable_sm90INS1_16FlashAttnFwdSm90INS1_25CollectiveMainloopFwdSm90ILi2EN4cute5tupleIJNS5_1CILi1EEES8_S8_EEENS6_IJNS7_ILi192EEENS7_ILi128EEENS7_ILi96EEEEEELi96ENS_10bfloat16_tEfNS_4arch4Sm90ELb0ELb1ELb1ELb1ELb0ELb1ELb0ELb0ELb1ELb1ELb0ELb0EEENS1_21CollectiveEpilogueFwdINS6_IJSA_SC_SB_EEES9_SE_SG_Li384ELb1ELb1ELb0ELb0EEENS1_36VarlenDynamicPersistentTileSchedulerILi192ELi128ELi384ELi128ELb0ELb1ELb1ELb1ELb0ELb1EEEEEEEEEvNT_6ParamsE --------------------------
	.section	.nv.constant0._ZN7cutlass13device_kernelIN5flash11enable_sm90INS1_16FlashAttnFwdSm90INS1_25CollectiveMainloopFwdSm90ILi2EN4cute5tupleIJNS5_1CILi1EEES8_S8_EEENS6_IJNS7_ILi192EEENS7_ILi128EEENS7_ILi96EEEEEELi96ENS_10bfloat16_tEfNS_4arch4Sm90ELb0ELb1ELb1ELb1ELb0ELb1ELb0ELb0ELb1ELb1ELb0ELb0EEENS1_21CollectiveEpilogueFwdINS6_IJSA_SC_SB_EEES9_SE_SG_Li384ELb1ELb1ELb0ELb0EEENS1_36VarlenDynamicPersistentTileSchedulerILi192ELi128ELi384ELi128ELb0ELb1ELb1ELb1ELb0ELb1EEEEEEEEEvNT_6ParamsE,"a",@progbits
	.sectionflags	@""
	.align	4
.nv.constant0._ZN7cutlass13device_kernelIN5flash11enable_sm90INS1_16FlashAttnFwdSm90INS1_25CollectiveMainloopFwdSm90ILi2EN4cute5tupleIJNS5_1CILi1EEES8_S8_EEENS6_IJNS7_ILi192EEENS7_ILi128EEENS7_ILi96EEEEEELi96ENS_10bfloat16_tEfNS_4arch4Sm90ELb0ELb1ELb1ELb1ELb0ELb1ELb0ELb0ELb1ELb1ELb0ELb0EEENS1_21CollectiveEpilogueFwdINS6_IJSA_SC_SB_EEES9_SE_SG_Li384ELb1ELb1ELb0ELb0EEENS1_36VarlenDynamicPersistentTileSchedulerILi192ELi128ELi384ELi128ELb0ELb1ELb1ELb1ELb0ELb1EEEEEEEEEvNT_6ParamsE:
	.zero		3584


//--------------------- .nv.constant0._ZN7cutlass13device_kernelIN5flash11enable_sm90INS1_16FlashAttnFwdSm90INS1_25CollectiveMainloopFwdSm90ILi2EN4cute5tupleIJNS5_1CILi1EEES8_S8_EEENS6_IJNS7_ILi192EEENS7_ILi144EEENS7_ILi96EEEEEELi96ENS_10bfloat16_tEfNS_4arch4Sm90ELb1ELb0ELb1ELb0ELb0ELb0ELb0ELb0ELb1ELb1ELb0ELb0EEENS1_21CollectiveEpilogueFwdINS6_IJSA_SC_SB_EEES9_SE_SG_Li384ELb0ELb1ELb0ELb0EEENS1_30DynamicPersistentTileSchedulerILi384ELi128ELb0ELb1ELb1EEEEEEEEEvNT_6ParamsE --------------------------
	.section	.nv.constant0._ZN7cutlass13device_kernelIN5flash11enable_sm90INS1_16FlashAttnFwdSm90INS1_25CollectiveMainloopFwdSm90ILi2EN4cute5tupleIJNS5_1CILi1EEES8_S8_EEENS6_IJNS7_ILi192EEENS7_ILi144EEENS7_ILi96EEEEEELi96ENS_10bfloat16_tEfNS_4arch4Sm90ELb1ELb0ELb1ELb0ELb0ELb0ELb0ELb0ELb1ELb1ELb0ELb0EEENS1_21CollectiveEpilogueFwdINS6_IJSA_SC_SB_EEES9_SE_SG_Li384ELb0ELb1ELb0ELb0EEENS1_30DynamicPersistentTileSchedulerILi384ELi128ELb0ELb1ELb1EEEEEEEEEvNT_6ParamsE,"a",@progbits
	.sectionflags	@""
	.align	4
.nv.constant0._ZN7cutlass13device_kernelIN5flash11enable_sm90INS1_16FlashAttnFwdSm90INS1_25CollectiveMainloopFwdSm90ILi2EN4cute5tupleIJNS5_1CILi1EEES8_S8_EEENS6_IJNS7_ILi192EEENS7_ILi144EEENS7_ILi96EEEEEELi96ENS_10bfloat16_tEfNS_4arch4Sm90ELb1ELb0ELb1ELb0ELb0ELb0ELb0ELb0ELb1ELb1ELb0ELb0EEENS1_21CollectiveEpilogueFwdINS6_IJSA_SC_SB_EEES9_SE_SG_Li384ELb0ELb1ELb0ELb0EEENS1_30DynamicPersistentTileSchedulerILi384ELi128ELb0ELb1ELb1EEEEEEEEEvNT_6ParamsE:
	.zero		3584


//--------------------- .nv.constant0._ZN7cutlass13device_kernelIN5flash11enable_sm90INS1_16FlashAttnFwdSm90INS1_25CollectiveMainloopFwdSm90ILi2EN4cute5tupleIJNS5_1CILi1EEES8_S8_EEENS6_IJNS7_ILi192EEENS7_ILi144EEENS7_ILi96EEEEEELi96ENS_10bfloat16_tEfNS_4arch4Sm90ELb1ELb0ELb1ELb1ELb0ELb0ELb0ELb0ELb1ELb1ELb0ELb0EEENS1_21CollectiveEpilogueFwdINS6_IJSA_SC_SB_EEES9_SE_SG_Li384ELb1ELb1ELb0ELb0EEENS1_36VarlenDynamicPersistentTileSchedulerILi192ELi144ELi384ELi128ELb0ELb1ELb1ELb1ELb1ELb1EEEEEEEEEvNT_6ParamsE --------------------------
	.section	.nv.constant0._ZN7cutlass13device_kernelIN5flash11enable_sm90INS1_16FlashAttnFwdSm90INS1_25CollectiveMainloopFwdSm90ILi2EN4cute5tupleIJNS5_1CILi1EEES8_S8_EEENS6_IJNS7_ILi192EEENS7_ILi144EEENS7_ILi96EEEEEELi96ENS_10bfloat16_tEfNS_4arch4Sm90ELb1ELb0ELb1ELb1ELb0ELb0ELb0ELb0ELb1ELb1ELb0ELb0EEENS1_21CollectiveEpilogueFwdINS6_IJSA_SC_SB_EEES9_SE_SG_Li384ELb1ELb1ELb0ELb0EEENS1_36VarlenDynamicPersistentTileSchedulerILi192ELi144ELi384ELi128ELb0ELb1ELb1ELb1ELb1ELb1EEEEEEEEEvNT_6ParamsE,"a",@progbits
	.sectionflags	@""
	.align	4
.nv.constant0._ZN7cutlass13device_kernelIN5flash11enable_sm90INS1_16FlashAttnFwdSm90INS1_25CollectiveMainloopFwdSm90ILi2EN4cute5tupleIJNS5_1CILi1EEES8_S8_EEENS6_IJNS7_ILi192EEENS7_ILi144EEENS7_ILi96EEEEEELi96ENS_10bfloat16_tEfNS_4arch4Sm90ELb1ELb0ELb1ELb1ELb0ELb0ELb0ELb0ELb1ELb1ELb0ELb0EEENS1_21CollectiveEpilogueFwdINS6_IJSA_SC_SB_EEES9_SE_SG_Li384ELb1ELb1ELb0ELb0EEENS1_36VarlenDynamicPersistentTileSchedulerILi192ELi144ELi384ELi128ELb0ELb1ELb1ELb1ELb1ELb1EEEEEEEEEvNT_6ParamsE:
	.zero		3584


//--------------------- .nv.constant0._ZN7cutlass13device_kernelIN5flash11enable_sm90INS1_16FlashAttnFwdSm90INS1_25CollectiveMainloopFwdSm90ILi2EN4cute5tupleIJNS5_1CILi1EEES8_S8_EEENS6_IJNS7_ILi192EEENS7_ILi144EEENS7_ILi96EEEEEELi96ENS_10bfloat16_tEfNS_4arch4Sm90ELb1ELb0ELb1ELb1ELb0ELb1ELb0ELb0ELb1ELb1ELb0ELb0EEENS1_21CollectiveEpilogueFwdINS6_IJSA_SC_SB_EEES9_SE_SG_Li384ELb1ELb1ELb0ELb0EEENS1_36VarlenDynamicPersistentTileSchedulerILi192ELi144ELi384ELi128ELb0ELb1ELb1ELb1ELb1ELb1EEEEEEEEEvNT_6ParamsE --------------------------
	.section	.nv.constant0._ZN7cutlass13device_kernelIN5flash11enable_sm90INS1_16FlashAttnFwdSm90INS1_25CollectiveMainloopFwdSm90ILi2EN4cute5tupleIJNS5_1CILi1EEES8_S8_EEENS6_IJNS7_ILi192EEENS7_ILi144EEENS7_ILi96EEEEEELi96ENS_10bfloat16_tEfNS_4arch4Sm90ELb1ELb0ELb1ELb1ELb0ELb1ELb0ELb0ELb1ELb1ELb0ELb0EEENS1_21CollectiveEpilogueFwdINS6_IJSA_SC_SB_EEES9_SE_SG_Li384ELb1ELb1ELb0ELb0EEENS1_36VarlenDynamicPersistentTileSchedulerILi192ELi144ELi384ELi128ELb0ELb1ELb1ELb1ELb1ELb1EEEEEEEEEvNT_6ParamsE,"a",@progbits
	.sectionflags	@""
	.align	4
.nv.constant0._ZN7cutlass13device_kernelIN5flash11enable_sm90INS1_16FlashAttnFwdSm90INS1_25CollectiveMainloopFwdSm90ILi2EN4cute5tupleIJNS5_1CILi1EEES8_S8_EEENS6_IJNS7_ILi192EEENS7_ILi144EEENS7_ILi96EEEEEELi96ENS_10bfloat16_tEfNS_4arch4Sm90ELb1ELb0ELb1ELb1ELb0ELb1ELb0ELb0ELb1ELb1ELb0ELb0EEENS1_21CollectiveEpilogueFwdINS6_IJSA_SC_SB_EEES9_SE_SG_Li384ELb1ELb1ELb0ELb0EEENS1_36VarlenDynamicPersistentTileSchedulerILi192ELi144ELi384ELi128ELb0ELb1ELb1ELb1ELb1ELb1EEEEEEEEEvNT_6ParamsE:
	.zero		3584


//--------------------- SYMBOLS --------------------------

	.type		.nv.reservedSmem.offset0,@object
	.size		.nv.reservedSmem.offset0,0x4
